	.target	sm_90a

	.elftype	@"ET_EXEC"


//--------------------- .note.nv.tkinfo           --------------------------
	.section	.note.nv.tkinfo,"",@"SHT_NOTE"
	.sectionflags	@"SHF_NOTE_NV_TKINFO"
	.tkinfo
        /*0018*/ 	.word	0x00000002
        /*0030*/ 	.string	""
        /*0030*/ 	.string	"ptxas"
        /*0030*/ 	.string	"Cuda compilation tools, release 13.0, V13.0.88"
        /*0030*/ 	.string	"Build cuda_13.0.r13.0/compiler.36424714_0"
        /*0030*/ 	.string	"-arch sm_90a -m 64 "



//--------------------- .note.nv.cuinfo           --------------------------
	.section	.note.nv.cuinfo,"",@"SHT_NOTE"
	.sectionflags	@"SHF_NOTE_NV_CUINFO"
        /*0018*/ 	.short	0x0002
        /*001a*/ 	.short	0x005a
        /*001c*/ 	.short	0x0082
	.zero		2


//--------------------- .nv.info                  --------------------------
	.section	.nv.info,"",@"SHT_CUDA_INFO"
	.align	4


	//----- nvinfo : EIATTR_REGCOUNT
	.align		4
        /*0000*/ 	.byte	0x04, 0x2f
        /*0002*/ 	.short	(.L_12 - .L_11)
	.align		4
.L_11:
        /*0004*/ 	.word	index@(_ZN7cutlass13device_kernelINS_4gemm6kernel13GemmUniversalIN4cute5tupleIJiiiiEEENS1_10collective13CollectiveMmaINS1_40MainloopSm90TmaGmmaWarpSpecializedSparseILi18ENS5_IJNS4_1CILi2EEENSA_ILi1EEESC_EEENS1_32KernelTmaWarpSpecializedPingpongEEENS5_IJNSA_ILi64EEESG_SG_EEENS_10bfloat16_tENS5_IJNS4_6LayoutINS5_IJiNS5_IJSB_iEEEiEEENS5_IJlNS5_IJSC_SB_EEElEEEEENSJ_INS5_IJNS5_IJNS5_IJNSA_ILi8EEESB_NSA_ILi4EEEEEEiEEENS5_IJNS5_IJNSA_ILi16EEESB_SB_EEEiEEEiEEENS5_IJNS5_IJNS5_IJSG_ST_NSA_ILi1024EEEEEENSA_ILi4096EEEEEENS5_IJNS5_IJSC_NSA_ILi512EEENSA_ILi32EEEEEElEEElEEEEEEEESI_NS5_IJlSC_lEEENS4_8TiledMMAINS4_8MMA_AtomIJNS4_4SM904GMMA6SPARSE28GMMA_64x64x32_F32BF16BF16_SSILNS1C_5MajorE0ELS1F_0ELNS1C_7ScaleInE1ELS1G_1ELNS1C_9SparseSelE0EEEEEENSJ_INS5_IJSC_SC_SC_EEENS5_IJNSA_ILi0EEES1L_S1L_EEEEENS5_IJNS4_10UnderscoreES1O_S1O_EEEEENS4_13SM90_TMA_LOADENS4_14ComposedLayoutINS4_7SwizzleILi2ELi4ELi3EEENS4_25smem_sparse_ptr_flag_bitsILi2ELi16EEENSJ_INS5_IJNS5_IJSC_SP_EEENS5_IJSB_S12_EEEEEENS5_IJNS5_IJS1L_SG_EEESM_EEEEEEEvNS4_8identityENS4_23SM90_TMA_LOAD_MULTICASTENS1S_INS1T_ILi3ELi4ELi3EEENS4_18smem_ptr_flag_bitsILi16EEENSJ_INS5_IJSP_SG_EEENS5_IJSG_SC_EEEEEEEvS24_EENS_8epilogue10collective6detail29Sm90TmaWarpSpecializedAdapterINS2F_15DefaultEpilogueIfNS5_IJSC_llEEES2J_NS2E_6thread17LinearCombinationIfLi1EffLNS2K_9ScaleType4KindE0ELNS_15FloatRoundStyleE2EfEENS1_15EpilogueDefaultEEEEEvvEEEEvNT_6ParamsE)
        /*0008*/ 	.word	0x000000a8


	//----- nvinfo : EIATTR_FRAME_SIZE
	.align		4
.L_12:
        /*000c*/ 	.byte	0x04, 0x11
        /*000e*/ 	.short	(.L_14 - .L_13)
	.align		4
.L_13:
        /*0010*/ 	.word	index@(_ZN7cutlass13device_kernelINS_4gemm6kernel13GemmUniversalIN4cute5tupleIJiiiiEEENS1_10collective13CollectiveMmaINS1_40MainloopSm90TmaGmmaWarpSpecializedSparseILi18ENS5_IJNS4_1CILi2EEENSA_ILi1EEESC_EEENS1_32KernelTmaWarpSpecializedPingpongEEENS5_IJNSA_ILi64EEESG_SG_EEENS_10bfloat16_tENS5_IJNS4_6LayoutINS5_IJiNS5_IJSB_iEEEiEEENS5_IJlNS5_IJSC_SB_EEElEEEEENSJ_INS5_IJNS5_IJNS5_IJNSA_ILi8EEESB_NSA_ILi4EEEEEEiEEENS5_IJNS5_IJNSA_ILi16EEESB_SB_EEEiEEEiEEENS5_IJNS5_IJNS5_IJSG_ST_NSA_ILi1024EEEEEENSA_ILi4096EEEEEENS5_IJNS5_IJSC_NSA_ILi512EEENSA_ILi32EEEEEElEEElEEEEEEEESI_NS5_IJlSC_lEEENS4_8TiledMMAINS4_8MMA_AtomIJNS4_4SM904GMMA6SPARSE28GMMA_64x64x32_F32BF16BF16_SSILNS1C_5MajorE0ELS1F_0ELNS1C_7ScaleInE1ELS1G_1ELNS1C_9SparseSelE0EEEEEENSJ_INS5_IJSC_SC_SC_EEENS5_IJNSA_ILi0EEES1L_S1L_EEEEENS5_IJNS4_10UnderscoreES1O_S1O_EEEEENS4_13SM90_TMA_LOADENS4_14ComposedLayoutINS4_7SwizzleILi2ELi4ELi3EEENS4_25smem_sparse_ptr_flag_bitsILi2ELi16EEENSJ_INS5_IJNS5_IJSC_SP_EEENS5_IJSB_S12_EEEEEENS5_IJNS5_IJS1L_SG_EEESM_EEEEEEEvNS4_8identityENS4_23SM90_TMA_LOAD_MULTICASTENS1S_INS1T_ILi3ELi4ELi3EEENS4_18smem_ptr_flag_bitsILi16EEENSJ_INS5_IJSP_SG_EEENS5_IJSG_SC_EEEEEEEvS24_EENS_8epilogue10collective6detail29Sm90TmaWarpSpecializedAdapterINS2F_15DefaultEpilogueIfNS5_IJSC_llEEES2J_NS2E_6thread17LinearCombinationIfLi1EffLNS2K_9ScaleType4KindE0ELNS_15FloatRoundStyleE2EfEENS1_15EpilogueDefaultEEEEEvvEEEEvNT_6ParamsE)
        /*0014*/ 	.word	0x00000000


	//----- nvinfo : EIATTR_MIN_STACK_SIZE
	.align		4
.L_14:
        /*0018*/ 	.byte	0x04, 0x12
        /*001a*/ 	.short	(.L_16 - .L_15)
	.align		4
.L_15:
        /*001c*/ 	.word	index@(_ZN7cutlass13device_kernelINS_4gemm6kernel13GemmUniversalIN4cute5tupleIJiiiiEEENS1_10collective13CollectiveMmaINS1_40MainloopSm90TmaGmmaWarpSpecializedSparseILi18ENS5_IJNS4_1CILi2EEENSA_ILi1EEESC_EEENS1_32KernelTmaWarpSpecializedPingpongEEENS5_IJNSA_ILi64EEESG_SG_EEENS_10bfloat16_tENS5_IJNS4_6LayoutINS5_IJiNS5_IJSB_iEEEiEEENS5_IJlNS5_IJSC_SB_EEElEEEEENSJ_INS5_IJNS5_IJNS5_IJNSA_ILi8EEESB_NSA_ILi4EEEEEEiEEENS5_IJNS5_IJNSA_ILi16EEESB_SB_EEEiEEEiEEENS5_IJNS5_IJNS5_IJSG_ST_NSA_ILi1024EEEEEENSA_ILi4096EEEEEENS5_IJNS5_IJSC_NSA_ILi512EEENSA_ILi32EEEEEElEEElEEEEEEEESI_NS5_IJlSC_lEEENS4_8TiledMMAINS4_8MMA_AtomIJNS4_4SM904GMMA6SPARSE28GMMA_64x64x32_F32BF16BF16_SSILNS1C_5MajorE0ELS1F_0ELNS1C_7ScaleInE1ELS1G_1ELNS1C_9SparseSelE0EEEEEENSJ_INS5_IJSC_SC_SC_EEENS5_IJNSA_ILi0EEES1L_S1L_EEEEENS5_IJNS4_10UnderscoreES1O_S1O_EEEEENS4_13SM90_TMA_LOADENS4_14ComposedLayoutINS4_7SwizzleILi2ELi4ELi3EEENS4_25smem_sparse_ptr_flag_bitsILi2ELi16EEENSJ_INS5_IJNS5_IJSC_SP_EEENS5_IJSB_S12_EEEEEENS5_IJNS5_IJS1L_SG_EEESM_EEEEEEEvNS4_8identityENS4_23SM90_TMA_LOAD_MULTICASTENS1S_INS1T_ILi3ELi4ELi3EEENS4_18smem_ptr_flag_bitsILi16EEENSJ_INS5_IJSP_SG_EEENS5_IJSG_SC_EEEEEEEvS24_EENS_8epilogue10collective6detail29Sm90TmaWarpSpecializedAdapterINS2F_15DefaultEpilogueIfNS5_IJSC_llEEES2J_NS2E_6thread17LinearCombinationIfLi1EffLNS2K_9ScaleType4KindE0ELNS_15FloatRoundStyleE2EfEENS1_15EpilogueDefaultEEEEEvvEEEEvNT_6ParamsE)
        /*0020*/ 	.word	0x00000000
.L_16:


//--------------------- .nv.compat                --------------------------
	.section	.nv.compat,"",@"SHT_CUDA_COMPAT_INFO"
	.align	4
        /*0000*/ 	.byte	0x02, 0x09, 0x01, 0x00, 0x02, 0x02, 0x04, 0x00, 0x02, 0x05, 0x05, 0x00, 0x03, 0x07, 0x01, 0x01
        /*0010*/ 	.byte	0x02, 0x03, 0x01, 0x00, 0x02, 0x06, 0x01, 0x00, 0x04, 0x0b, 0x08, 0x00, 0x00, 0x00, 0x00, 0x00
        /*0020*/ 	.byte	0x00, 0x00, 0x00, 0x00


//--------------------- .nv.info._ZN7cutlass13device_kernelINS_4gemm6kernel13GemmUniversalIN4cute5tupleIJiiiiEEENS1_10collective13CollectiveMmaINS1_40MainloopSm90TmaGmmaWarpSpecializedSparseILi18ENS5_IJNS4_1CILi2EEENSA_ILi1EEESC_EEENS1_32KernelTmaWarpSpecializedPingpongEEENS5_IJNSA_ILi64EEESG_SG_EEENS_10bfloat16_tENS5_IJNS4_6LayoutINS5_IJiNS5_IJSB_iEEEiEEENS5_IJlNS5_IJSC_SB_EEElEEEEENSJ_INS5_IJNS5_IJNS5_IJNSA_ILi8EEESB_NSA_ILi4EEEEEEiEEENS5_IJNS5_IJNSA_ILi16EEESB_SB_EEEiEEEiEEENS5_IJNS5_IJNS5_IJSG_ST_NSA_ILi1024EEEEEENSA_ILi4096EEEEEENS5_IJNS5_IJSC_NSA_ILi512EEENSA_ILi32EEEEEElEEElEEEEEEEESI_NS5_IJlSC_lEEENS4_8TiledMMAINS4_8MMA_AtomIJNS4_4SM904GMMA6SPARSE28GMMA_64x64x32_F32BF16BF16_SSILNS1C_5MajorE0ELS1F_0ELNS1C_7ScaleInE1ELS1G_1ELNS1C_9SparseSelE0EEEEEENSJ_INS5_IJSC_SC_SC_EEENS5_IJNSA_ILi0EEES1L_S1L_EEEEENS5_IJNS4_10UnderscoreES1O_S1O_EEEEENS4_13SM90_TMA_LOADENS4_14ComposedLayoutINS4_7SwizzleILi2ELi4ELi3EEENS4_25smem_sparse_ptr_flag_bitsILi2ELi16EEENSJ_INS5_IJNS5_IJSC_SP_EEENS5_IJSB_S12_EEEEEENS5_IJNS5_IJS1L_SG_EEESM_EEEEEEEvNS4_8identityENS4_23SM90_TMA_LOAD_MULTICASTENS1S_INS1T_ILi3ELi4ELi3EEENS4_18smem_ptr_flag_bitsILi16EEENSJ_INS5_IJSP_SG_EEENS5_IJSG_SC_EEEEEEEvS24_EENS_8epilogue10collective6detail29Sm90TmaWarpSpecializedAdapterINS2F_15DefaultEpilogueIfNS5_IJSC_llEEES2J_NS2E_6thread17LinearCombinationIfLi1EffLNS2K_9ScaleType4KindE0ELNS_15FloatRoundStyleE2EfEENS1_15EpilogueDefaultEEEEEvvEEEEvNT_6ParamsE --------------------------
	.section	.nv.info._ZN7cutlass13device_kernelINS_4gemm6kernel13GemmUniversalIN4cute5tupleIJiiiiEEENS1_10collective13CollectiveMmaINS1_40MainloopSm90TmaGmmaWarpSpecializedSparseILi18ENS5_IJNS4_1CILi2EEENSA_ILi1EEESC_EEENS1_32KernelTmaWarpSpecializedPingpongEEENS5_IJNSA_ILi64EEESG_SG_EEENS_10bfloat16_tENS5_IJNS4_6LayoutINS5_IJiNS5_IJSB_iEEEiEEENS5_IJlNS5_IJSC_SB_EEElEEEEENSJ_INS5_IJNS5_IJNS5_IJNSA_ILi8EEESB_NSA_ILi4EEEEEEiEEENS5_IJNS5_IJNSA_ILi16EEESB_SB_EEEiEEEiEEENS5_IJNS5_IJNS5_IJSG_ST_NSA_ILi1024EEEEEENSA_ILi4096EEEEEENS5_IJNS5_IJSC_NSA_ILi512EEENSA_ILi32EEEEEElEEElEEEEEEEESI_NS5_IJlSC_lEEENS4_8TiledMMAINS4_8MMA_AtomIJNS4_4SM904GMMA6SPARSE28GMMA_64x64x32_F32BF16BF16_SSILNS1C_5MajorE0ELS1F_0ELNS1C_7ScaleInE1ELS1G_1ELNS1C_9SparseSelE0EEEEEENSJ_INS5_IJSC_SC_SC_EEENS5_IJNSA_ILi0EEES1L_S1L_EEEEENS5_IJNS4_10UnderscoreES1O_S1O_EEEEENS4_13SM90_TMA_LOADENS4_14ComposedLayoutINS4_7SwizzleILi2ELi4ELi3EEENS4_25smem_sparse_ptr_flag_bitsILi2ELi16EEENSJ_INS5_IJNS5_IJSC_SP_EEENS5_IJSB_S12_EEEEEENS5_IJNS5_IJS1L_SG_EEESM_EEEEEEEvNS4_8identityENS4_23SM90_TMA_LOAD_MULTICASTENS1S_INS1T_ILi3ELi4ELi3EEENS4_18smem_ptr_flag_bitsILi16EEENSJ_INS5_IJSP_SG_EEENS5_IJSG_SC_EEEEEEEvS24_EENS_8epilogue10collective6detail29Sm90TmaWarpSpecializedAdapterINS2F_15DefaultEpilogueIfNS5_IJSC_llEEES2J_NS2E_6thread17LinearCombinationIfLi1EffLNS2K_9ScaleType4KindE0ELNS_15FloatRoundStyleE2EfEENS1_15EpilogueDefaultEEEEEvvEEEEvNT_6ParamsE,"",@"SHT_CUDA_INFO"
	.sectionflags	@""
	.align	4


	//----- nvinfo : EIATTR_CUDA_API_VERSION
	.align		4
        /*0000*/ 	.byte	0x04, 0x37
        /*0002*/ 	.short	(.L_18 - .L_17)
.L_17:
        /*0004*/ 	.word	0x00000082


	//----- nvinfo : EIATTR_KPARAM_INFO
	.align		4
.L_18:
        /*0008*/ 	.byte	0x04, 0x17
        /*000a*/ 	.short	(.L_20 - .L_19)
.L_19:
        /*000c*/ 	.word	0x00000000
        /*0010*/ 	.short	0x0000
        /*0012*/ 	.short	0x0070
        /*0014*/ 	.byte	0x00, 0xf0, 0x01, 0x14


	//----- nvinfo : EIATTR_SPARSE_MMA_MASK
	.align		4
.L_20:
        /*0018*/ 	.byte	0x03, 0x50
        /*001a*/ 	.short	0x0002


	//----- nvinfo : EIATTR_MAXREG_COUNT
	.align		4
        /*001c*/ 	.byte	0x03, 0x1b
        /*001e*/ 	.short	0x00a8


	//----- nvinfo : EIATTR_NUM_BARRIERS
	.align		4
        /*0020*/ 	.byte	0x02, 0x4c
        /*0022*/ 	.byte	0x01
	.zero		1


	//----- nvinfo : EIATTR_MERCURY_ISA_VERSION
	.align		4
        /*0024*/ 	.byte	0x03, 0x5f
        /*0026*/ 	.short	0x0101


	//----- nvinfo : EIATTR_INT_WARP_WIDE_INSTR_OFFSETS
	.align		4
        /*0028*/ 	.byte	0x04, 0x31
        /*002a*/ 	.short	(.L_22 - .L_21)


	//   ....[0]....
.L_21:
        /*002c*/ 	.word	0x000006a0


	//   ....[1]....
        /*0030*/ 	.word	0x000007b0


	//   ....[2]....
        /*0034*/ 	.word	0x000007d0


	//   ....[3]....
        /*0038*/ 	.word	0x000007f0


	//   ....[4]....
        /*003c*/ 	.word	0x00000960


	//   ....[5]....
        /*0040*/ 	.word	0x00000970


	//   ....[6]....
        /*0044*/ 	.word	0x00000980


	//   ....[7]....
        /*0048*/ 	.word	0x000009a0


	//----- nvinfo : EIATTR_COOP_GROUP_MASK_REGIDS
	.align		4
.L_22:
        /*004c*/ 	.byte	0x04, 0x29
        /*004e*/ 	.short	(.L_24 - .L_23)


	//   ....[0]....
.L_23:
        /*0050*/ 	.word	0xffffffff


	//   ....[1]....
        /*0054*/ 	.word	0xffffffff


	//   ....[2]....
        /*0058*/ 	.word	0xffffffff


	//   ....[3]....
        /*005c*/ 	.word	0xffffffff


	//   ....[4]....
        /*0060*/ 	.word	0xffffffff


	//   ....[5]....
        /*0064*/ 	.word	0xffffffff


	//   ....[6]....
        /*0068*/ 	.word	0xffffffff


	//----- nvinfo : EIATTR_COOP_GROUP_INSTR_OFFSETS
	.align		4
.L_24:
        /*006c*/ 	.byte	0x04, 0x28
        /*006e*/ 	.short	(.L_26 - .L_25)


	//   ....[0]....
.L_25:
        /*0070*/ 	.word	0x00000060


	//   ....[1]....
        /*0074*/ 	.word	0x00000070


	//   ....[2]....
        /*0078*/ 	.word	0x00000160


	//   ....[3]....
        /*007c*/ 	.word	0x000004f0


	//   ....[4]....
        /*0080*/ 	.word	0x00000530


	//   ....[5]....
        /*0084*/ 	.word	0x000005c0


	//   ....[6]....
        /*0088*/ 	.word	0x00000b30


	//----- nvinfo : EIATTR_REG_RECONFIG
	.align		4
.L_26:
        /*008c*/ 	.byte	0x01, 0x54
	.zero		2


	//----- nvinfo : EIATTR_MBARRIER_INSTR_OFFSETS
	.align		4
        /*0090*/ 	.byte	0x04, 0x39
        /*0092*/ 	.short	(.L_28 - .L_27)


	//   ....[0]....
.L_27:
        /*0094*/ 	.word	0x00000280
        /*0098*/ 	.word	0x000000ff
        /*009c*/ 	.word	0x00000000
        /*00a0*/ 	.short	0x0100
        /*00a2*/ 	.byte	0x08
	.zero		1


	//   ....[1]....
        /*00a4*/ 	.word	0x00000290
        /*00a8*/ 	.word	0x000000ff
        /*00ac*/ 	.word	0x00000090
        /*00b0*/ 	.short	0x0100
        /*00b2*/ 	.byte	0x08
	.zero		1


	//   ....[2]....
        /*00b4*/ 	.word	0x000002a0
        /*00b8*/ 	.word	0x000000ff
        /*00bc*/ 	.word	0x00000008
        /*00c0*/ 	.short	0x0100
        /*00c2*/ 	.byte	0x08
	.zero		1


	//   ....[3]....
        /*00c4*/ 	.word	0x000002b0
        /*00c8*/ 	.word	0x000000ff
        /*00cc*/ 	.word	0x00000098
        /*00d0*/ 	.short	0x0100
        /*00d2*/ 	.byte	0x08
	.zero		1


	//   ....[4]....
        /*00d4*/ 	.word	0x000002c0
        /*00d8*/ 	.word	0x000000ff
        /*00dc*/ 	.word	0x00000010
        /*00e0*/ 	.short	0x0100
        /*00e2*/ 	.byte	0x08
	.zero		1


	//   ....[5]....
        /*00e4*/ 	.word	0x000002d0
        /*00e8*/ 	.word	0x000000ff
        /*00ec*/ 	.word	0x000000a0
        /*00f0*/ 	.short	0x0100
        /*00f2*/ 	.byte	0x08
	.zero		1


	//   ....[6]....
        /*00f4*/ 	.word	0x000002e0
        /*00f8*/ 	.word	0x000000ff
        /*00fc*/ 	.word	0x00000018
        /*0100*/ 	.short	0x0100
        /*0102*/ 	.byte	0x08
	.zero		1


	//   ....[7]....
        /*0104*/ 	.word	0x000002f0
        /*0108*/ 	.word	0x000000ff
        /*010c*/ 	.word	0x000000a8
        /*0110*/ 	.short	0x0100
        /*0112*/ 	.byte	0x08
	.zero		1


	//   ....[8]....
        /*0114*/ 	.word	0x00000300
        /*0118*/ 	.word	0x000000ff
        /*011c*/ 	.word	0x00000020
        /*0120*/ 	.short	0x0100
        /*0122*/ 	.byte	0x08
	.zero		1


	//   ....[9]....
        /*0124*/ 	.word	0x00000310
        /*0128*/ 	.word	0x000000ff
        /*012c*/ 	.word	0x000000b0
        /*0130*/ 	.short	0x0100
        /*0132*/ 	.byte	0x08
	.zero		1


	//   ....[10]....
        /*0134*/ 	.word	0x00000320
        /*0138*/ 	.word	0x000000ff
        /*013c*/ 	.word	0x00000028
        /*0140*/ 	.short	0x0100
        /*0142*/ 	.byte	0x08
	.zero		1


	//   ....[11]....
        /*0144*/ 	.word	0x00000330
        /*0148*/ 	.word	0x000000ff
        /*014c*/ 	.word	0x000000b8
        /*0150*/ 	.short	0x0100
        /*0152*/ 	.byte	0x08
	.zero		1


	//   ....[12]....
        /*0154*/ 	.word	0x00000340
        /*0158*/ 	.word	0x000000ff
        /*015c*/ 	.word	0x00000030
        /*0160*/ 	.short	0x0100
        /*0162*/ 	.byte	0x08
	.zero		1


	//   ....[13]....
        /*0164*/ 	.word	0x00000350
        /*0168*/ 	.word	0x000000ff
        /*016c*/ 	.word	0x000000c0
        /*0170*/ 	.short	0x0100
        /*0172*/ 	.byte	0x08
	.zero		1


	//   ....[14]....
        /*0174*/ 	.word	0x00000360
        /*0178*/ 	.word	0x000000ff
        /*017c*/ 	.word	0x00000038
        /*0180*/ 	.short	0x0100
        /*0182*/ 	.byte	0x08
	.zero		1


	//   ....[15]....
        /*0184*/ 	.word	0x00000370
        /*0188*/ 	.word	0x000000ff
        /*018c*/ 	.word	0x000000c8
        /*0190*/ 	.short	0x0100
        /*0192*/ 	.byte	0x08
	.zero		1


	//   ....[16]....
        /*0194*/ 	.word	0x00000380
        /*0198*/ 	.word	0x000000ff
        /*019c*/ 	.word	0x00000040
        /*01a0*/ 	.short	0x0100
        /*01a2*/ 	.byte	0x08
	.zero		1


	//   ....[17]....
        /*01a4*/ 	.word	0x00000390
        /*01a8*/ 	.word	0x000000ff
        /*01ac*/ 	.word	0x000000d0
        /*01b0*/ 	.short	0x0100
        /*01b2*/ 	.byte	0x08
	.zero		1


	//   ....[18]....
        /*01b4*/ 	.word	0x000003a0
        /*01b8*/ 	.word	0x000000ff
        /*01bc*/ 	.word	0x00000048
        /*01c0*/ 	.short	0x0100
        /*01c2*/ 	.byte	0x08
	.zero		1


	//   ....[19]....
        /*01c4*/ 	.word	0x000003b0
        /*01c8*/ 	.word	0x000000ff
        /*01cc*/ 	.word	0x000000d8
        /*01d0*/ 	.short	0x0100
        /*01d2*/ 	.byte	0x08
	.zero		1


	//   ....[20]....
        /*01d4*/ 	.word	0x000003c0
        /*01d8*/ 	.word	0x000000ff
        /*01dc*/ 	.word	0x00000050
        /*01e0*/ 	.short	0x0100
        /*01e2*/ 	.byte	0x08
	.zero		1


	//   ....[21]....
        /*01e4*/ 	.word	0x000003d0
        /*01e8*/ 	.word	0x000000ff
        /*01ec*/ 	.word	0x000000e0
        /*01f0*/ 	.short	0x0100
        /*01f2*/ 	.byte	0x08
	.zero		1


	//   ....[22]....
        /*01f4*/ 	.word	0x000003e0
        /*01f8*/ 	.word	0x000000ff
        /*01fc*/ 	.word	0x00000058
        /*0200*/ 	.short	0x0100
        /*0202*/ 	.byte	0x08
	.zero		1


	//   ....[23]....
        /*0204*/ 	.word	0x000003f0
        /*0208*/ 	.word	0x000000ff
        /*020c*/ 	.word	0x000000e8
        /*0210*/ 	.short	0x0100
        /*0212*/ 	.byte	0x08
	.zero		1


	//   ....[24]....
        /*0214*/ 	.word	0x00000400
        /*0218*/ 	.word	0x000000ff
        /*021c*/ 	.word	0x00000060
        /*0220*/ 	.short	0x0100
        /*0222*/ 	.byte	0x08
	.zero		1


	//   ....[25]....
        /*0224*/ 	.word	0x00000410
        /*0228*/ 	.word	0x000000ff
        /*022c*/ 	.word	0x000000f0
        /*0230*/ 	.short	0x0100
        /*0232*/ 	.byte	0x08
	.zero		1


	//   ....[26]....
        /*0234*/ 	.word	0x00000420
        /*0238*/ 	.word	0x000000ff
        /*023c*/ 	.word	0x00000068
        /*0240*/ 	.short	0x0100
        /*0242*/ 	.byte	0x08
	.zero		1


	//   ....[27]....
        /*0244*/ 	.word	0x00000430
        /*0248*/ 	.word	0x000000ff
        /*024c*/ 	.word	0x000000f8
        /*0250*/ 	.short	0x0100
        /*0252*/ 	.byte	0x08
	.zero		1


	//   ....[28]....
        /*0254*/ 	.word	0x00000440
        /*0258*/ 	.word	0x000000ff
        /*025c*/ 	.word	0x00000070
        /*0260*/ 	.short	0x0100
        /*0262*/ 	.byte	0x08
	.zero		1


	//   ....[29]....
        /*0264*/ 	.word	0x00000450
        /*0268*/ 	.word	0x000000ff
        /*026c*/ 	.word	0x00000100
        /*0270*/ 	.short	0x0100
        /*0272*/ 	.byte	0x08
	.zero		1


	//   ....[30]....
        /*0274*/ 	.word	0x00000460
        /*0278*/ 	.word	0x000000ff
        /*027c*/ 	.word	0x00000078
        /*0280*/ 	.short	0x0100
        /*0282*/ 	.byte	0x08
	.zero		1


	//   ....[31]....
        /*0284*/ 	.word	0x00000470
        /*0288*/ 	.word	0x000000ff
        /*028c*/ 	.word	0x00000108
        /*0290*/ 	.short	0x0100
        /*0292*/ 	.byte	0x08
	.zero		1


	//   ....[32]....
        /*0294*/ 	.word	0x00000480
        /*0298*/ 	.word	0x000000ff
        /*029c*/ 	.word	0x00000080
        /*02a0*/ 	.short	0x0100
        /*02a2*/ 	.byte	0x08
	.zero		1


	//   ....[33]....
        /*02a4*/ 	.word	0x00000490
        /*02a8*/ 	.word	0x000000ff
        /*02ac*/ 	.word	0x00000110
        /*02b0*/ 	.short	0x0100
        /*02b2*/ 	.byte	0x08
	.zero		1


	//   ....[34]....
        /*02b4*/ 	.word	0x000004a0
        /*02b8*/ 	.word	0x000000ff
        /*02bc*/ 	.word	0x00000088
        /*02c0*/ 	.short	0x0100
        /*02c2*/ 	.byte	0x08
	.zero		1


	//   ....[35]....
        /*02c4*/ 	.word	0x000004b0
        /*02c8*/ 	.word	0x000000ff
        /*02cc*/ 	.word	0x00000118
        /*02d0*/ 	.short	0x0100
        /*02d2*/ 	.byte	0x08
	.zero		1


	//   ....[36]....
        /*02d4*/ 	.word	0x000009f0
        /*02d8*/ 	.word	0x000000ff
        /*02dc*/ 	.word	0x00000150
        /*02e0*/ 	.short	0x0100
        /*02e2*/ 	.byte	0x08
	.zero		1


	//   ....[37]....
        /*02e4*/ 	.word	0x00000a90
        /*02e8*/ 	.word	0x000000ff
        /*02ec*/ 	.word	0x00000158
        /*02f0*/ 	.short	0x0100
        /*02f2*/ 	.byte	0x08
	.zero		1


	//   ....[38]....
        /*02f4*/ 	.word	0x00000ab0
        /*02f8*/ 	.word	0x000000ff
        /*02fc*/ 	.word	0x00000130
        /*0300*/ 	.short	0x0100
        /*0302*/ 	.byte	0x09
	.zero		1


	//   ....[39]....
        /*0304*/ 	.word	0x00000ac0
        /*0308*/ 	.word	0x000000ff
        /*030c*/ 	.word	0x00000138
        /*0310*/ 	.short	0x0100
        /*0312*/ 	.byte	0x09
	.zero		1


	//   ....[40]....
        /*0314*/ 	.word	0x00000ad0
        /*0318*/ 	.word	0x000000ff
        /*031c*/ 	.word	0x00000140
        /*0320*/ 	.short	0x0100
        /*0322*/ 	.byte	0x09
	.zero		1


	//   ....[41]....
        /*0324*/ 	.word	0x00000ae0
        /*0328*/ 	.word	0x000000ff
        /*032c*/ 	.word	0x00000148
        /*0330*/ 	.short	0x0100
        /*0332*/ 	.byte	0x09
	.zero		1


	//   ....[42]....
        /*0334*/ 	.word	0x00001930
        /*0338*/ 	.word	0x000000ff
        /*033c*/ 	.word	0xfffffff8
        /*0340*/ 	.short	0x010a
        /*0342*/ 	.byte	0x0c
	.zero		1


	//   ....[43]....
        /*0344*/ 	.word	0x00001b00
        /*0348*/ 	.word	0x000000ff
        /*034c*/ 	.word	0x00000000
        /*0350*/ 	.short	0x010a
        /*0352*/ 	.byte	0x08
	.zero		1


	//   ....[44]....
        /*0354*/ 	.word	0x00001b40
        /*0358*/ 	.word	0x000000ff
        /*035c*/ 	.word	0x00000000
        /*0360*/ 	.short	0x010a
        /*0362*/ 	.byte	0x08
	.zero		1


	//   ....[45]....
        /*0364*/ 	.word	0x00001cc0
        /*0368*/ 	.word	0x00000038
        /*036c*/ 	.word	0x00000000
        /*0370*/ 	.short	0x0101
        /*0372*/ 	.byte	0x3f
	.zero		1


	//   ....[46]....
        /*0374*/ 	.word	0x00001e50
        /*0378*/ 	.word	0x00000016
        /*037c*/ 	.word	0x00000000
        /*0380*/ 	.short	0x0101
        /*0382*/ 	.byte	0x15
	.zero		1


	//   ....[47]....
        /*0384*/ 	.word	0x00001ea0
        /*0388*/ 	.word	0x000000ff
        /*038c*/ 	.word	0x00000008
        /*0390*/ 	.short	0x010a
        /*0392*/ 	.byte	0x0c
	.zero		1


	//   ....[48]....
        /*0394*/ 	.word	0x00004690
        /*0398*/ 	.word	0x00000004
        /*039c*/ 	.word	0x00000000
        /*03a0*/ 	.short	0x0101
        /*03a2*/ 	.byte	0x15
	.zero		1


	//   ....[49]....
        /*03a4*/ 	.word	0x00004fd0
        /*03a8*/ 	.word	0x00000014
        /*03ac*/ 	.word	0x00000090
        /*03b0*/ 	.short	0x010a
        /*03b2*/ 	.byte	0x3f
	.zero		1


	//   ....[50]....
        /*03b4*/ 	.word	0x00005430
        /*03b8*/ 	.word	0x0000000a
        /*03bc*/ 	.word	0x00000158
        /*03c0*/ 	.short	0x0101
        /*03c2*/ 	.byte	0x3f
	.zero		1


	//   ....[51]....
        /*03c4*/ 	.word	0x00005ba0
        /*03c8*/ 	.word	0x00000005
        /*03cc*/ 	.word	0x00000000
        /*03d0*/ 	.short	0x010a
        /*03d2*/ 	.byte	0x3f
	.zero		1


	//   ....[52]....
        /*03d4*/ 	.word	0x00005c20
        /*03d8*/ 	.word	0x00000007
        /*03dc*/ 	.word	0x00000000
        /*03e0*/ 	.short	0x010a
        /*03e2*/ 	.byte	0x3f
	.zero		1


	//   ....[53]....
        /*03e4*/ 	.word	0x00005cb0
        /*03e8*/ 	.word	0x00000006
        /*03ec*/ 	.word	0x00000000
        /*03f0*/ 	.short	0x010a
        /*03f2*/ 	.byte	0x3f
	.zero		1


	//   ....[54]....
        /*03f4*/ 	.word	0x00005d40
        /*03f8*/ 	.word	0x00000009
        /*03fc*/ 	.word	0x00000000
        /*0400*/ 	.short	0x010a
        /*0402*/ 	.byte	0x3f
	.zero		1


	//   ....[55]....
        /*0404*/ 	.word	0x00005dd0
        /*0408*/ 	.word	0x00000006
        /*040c*/ 	.word	0x00000000
        /*0410*/ 	.short	0x010a
        /*0412*/ 	.byte	0x3f
	.zero		1


	//   ....[56]....
        /*0414*/ 	.word	0x00005e60
        /*0418*/ 	.word	0x00000009
        /*041c*/ 	.word	0x00000000
        /*0420*/ 	.short	0x010a
        /*0422*/ 	.byte	0x3f
	.zero		1


	//   ....[57]....
        /*0424*/ 	.word	0x00005ef0
        /*0428*/ 	.word	0x00000006
        /*042c*/ 	.word	0x00000000
        /*0430*/ 	.short	0x010a
        /*0432*/ 	.byte	0x3f
	.zero		1


	//   ....[58]....
        /*0434*/ 	.word	0x00005f80
        /*0438*/ 	.word	0x00000009
        /*043c*/ 	.word	0x00000000
        /*0440*/ 	.short	0x010a
        /*0442*/ 	.byte	0x3f
	.zero		1


	//   ....[59]....
        /*0444*/ 	.word	0x00006010
        /*0448*/ 	.word	0x00000006
        /*044c*/ 	.word	0x00000000
        /*0450*/ 	.short	0x010a
        /*0452*/ 	.byte	0x3f
	.zero		1


	//   ....[60]....
        /*0454*/ 	.word	0x000060a0
        /*0458*/ 	.word	0x00000009
        /*045c*/ 	.word	0x00000000
        /*0460*/ 	.short	0x010a
        /*0462*/ 	.byte	0x3f
	.zero		1


	//   ....[61]....
        /*0464*/ 	.word	0x00006130
        /*0468*/ 	.word	0x00000006
        /*046c*/ 	.word	0x00000000
        /*0470*/ 	.short	0x010a
        /*0472*/ 	.byte	0x3f
	.zero		1


	//   ....[62]....
        /*0474*/ 	.word	0x000061c0
        /*0478*/ 	.word	0x00000009
        /*047c*/ 	.word	0x00000000
        /*0480*/ 	.short	0x010a
        /*0482*/ 	.byte	0x3f
	.zero		1


	//   ....[63]....
        /*0484*/ 	.word	0x00006250
        /*0488*/ 	.word	0x00000006
        /*048c*/ 	.word	0x00000000
        /*0490*/ 	.short	0x010a
        /*0492*/ 	.byte	0x3f
	.zero		1


	//   ....[64]....
        /*0494*/ 	.word	0x000062e0
        /*0498*/ 	.word	0x00000009
        /*049c*/ 	.word	0x00000000
        /*04a0*/ 	.short	0x010a
        /*04a2*/ 	.byte	0x3f
	.zero		1


	//   ....[65]....
        /*04a4*/ 	.word	0x00006370
        /*04a8*/ 	.word	0x00000006
        /*04ac*/ 	.word	0x00000000
        /*04b0*/ 	.short	0x010a
        /*04b2*/ 	.byte	0x3f
	.zero		1


	//   ....[66]....
        /*04b4*/ 	.word	0x00006400
        /*04b8*/ 	.word	0x00000009
        /*04bc*/ 	.word	0x00000000
        /*04c0*/ 	.short	0x010a
        /*04c2*/ 	.byte	0x3f
	.zero		1


	//   ....[67]....
        /*04c4*/ 	.word	0x00006490
        /*04c8*/ 	.word	0x00000006
        /*04cc*/ 	.word	0x00000000
        /*04d0*/ 	.short	0x010a
        /*04d2*/ 	.byte	0x3f
	.zero		1


	//   ....[68]....
        /*04d4*/ 	.word	0x00006520
        /*04d8*/ 	.word	0x00000003
        /*04dc*/ 	.word	0x00000000
        /*04e0*/ 	.short	0x010a
        /*04e2*/ 	.byte	0x3f
	.zero		1


	//   ....[69]....
        /*04e4*/ 	.word	0x00006590
        /*04e8*/ 	.word	0x00000016
        /*04ec*/ 	.word	0xfffffff8
        /*04f0*/ 	.short	0x010a
        /*04f2*/ 	.byte	0x3f
	.zero		1


	//   ....[70]....
        /*04f4*/ 	.word	0x000065f0
        /*04f8*/ 	.word	0x00000038
        /*04fc*/ 	.word	0x00000000
        /*0500*/ 	.short	0x010a
        /*0502*/ 	.byte	0x3f
	.zero		1


	//   ....[71]....
        /*0504*/ 	.word	0x00006650
        /*0508*/ 	.word	0x00000016
        /*050c*/ 	.word	0x00000008
        /*0510*/ 	.short	0x010a
        /*0512*/ 	.byte	0x3f
	.zero		1


	//   ....[72]....
        /*0514*/ 	.word	0x00006720
        /*0518*/ 	.word	0x00000014
        /*051c*/ 	.word	0x00000090
        /*0520*/ 	.short	0x010a
        /*0522*/ 	.byte	0x3f
	.zero		1


	//   ....[73]....
        /*0524*/ 	.word	0x00006800
        /*0528*/ 	.word	0x00000005
        /*052c*/ 	.word	0x00000000
        /*0530*/ 	.short	0x010a
        /*0532*/ 	.byte	0x3f
	.zero		1


	//   ....[74]....
        /*0534*/ 	.word	0x00006850
        /*0538*/ 	.word	0x00000007
        /*053c*/ 	.word	0x00000000
        /*0540*/ 	.short	0x010a
        /*0542*/ 	.byte	0x3f
	.zero		1


	//   ....[75]....
        /*0544*/ 	.word	0x000068a0
        /*0548*/ 	.word	0x00000006
        /*054c*/ 	.word	0x00000000
        /*0550*/ 	.short	0x010a
        /*0552*/ 	.byte	0x3f
	.zero		1


	//   ....[76]....
        /*0554*/ 	.word	0x000068f0
        /*0558*/ 	.word	0x00000009
        /*055c*/ 	.word	0x00000000
        /*0560*/ 	.short	0x010a
        /*0562*/ 	.byte	0x3f
	.zero		1


	//   ....[77]....
        /*0564*/ 	.word	0x00006940
        /*0568*/ 	.word	0x00000006
        /*056c*/ 	.word	0x00000000
        /*0570*/ 	.short	0x010a
        /*0572*/ 	.byte	0x3f
	.zero		1


	//   ....[78]....
        /*0574*/ 	.word	0x00006990
        /*0578*/ 	.word	0x00000009
        /*057c*/ 	.word	0x00000000
        /*0580*/ 	.short	0x010a
        /*0582*/ 	.byte	0x3f
	.zero		1


	//   ....[79]....
        /*0584*/ 	.word	0x000069e0
        /*0588*/ 	.word	0x00000006
        /*058c*/ 	.word	0x00000000
        /*0590*/ 	.short	0x010a
        /*0592*/ 	.byte	0x3f
	.zero		1


	//   ....[80]....
        /*0594*/ 	.word	0x00006a30
        /*0598*/ 	.word	0x00000009
        /*059c*/ 	.word	0x00000000
        /*05a0*/ 	.short	0x010a
        /*05a2*/ 	.byte	0x3f
	.zero		1


	//   ....[81]....
        /*05a4*/ 	.word	0x00006a80
        /*05a8*/ 	.word	0x00000006
        /*05ac*/ 	.word	0x00000000
        /*05b0*/ 	.short	0x010a
        /*05b2*/ 	.byte	0x3f
	.zero		1


	//   ....[82]....
        /*05b4*/ 	.word	0x00006ad0
        /*05b8*/ 	.word	0x00000009
        /*05bc*/ 	.word	0x00000000
        /*05c0*/ 	.short	0x010a
        /*05c2*/ 	.byte	0x3f
	.zero		1


	//   ....[83]....
        /*05c4*/ 	.word	0x00006b20
        /*05c8*/ 	.word	0x00000006
        /*05cc*/ 	.word	0x00000000
        /*05d0*/ 	.short	0x010a
        /*05d2*/ 	.byte	0x3f
	.zero		1


	//   ....[84]....
        /*05d4*/ 	.word	0x00006b70
        /*05d8*/ 	.word	0x00000009
        /*05dc*/ 	.word	0x00000000
        /*05e0*/ 	.short	0x010a
        /*05e2*/ 	.byte	0x3f
	.zero		1


	//   ....[85]....
        /*05e4*/ 	.word	0x00006bc0
        /*05e8*/ 	.word	0x00000006
        /*05ec*/ 	.word	0x00000000
        /*05f0*/ 	.short	0x010a
        /*05f2*/ 	.byte	0x3f
	.zero		1


	//   ....[86]....
        /*05f4*/ 	.word	0x00006c10
        /*05f8*/ 	.word	0x00000009
        /*05fc*/ 	.word	0x00000000
        /*0600*/ 	.short	0x010a
        /*0602*/ 	.byte	0x3f
	.zero		1


	//   ....[87]....
        /*0604*/ 	.word	0x00006c60
        /*0608*/ 	.word	0x00000006
        /*060c*/ 	.word	0x00000000
        /*0610*/ 	.short	0x010a
        /*0612*/ 	.byte	0x3f
	.zero		1


	//   ....[88]....
        /*0614*/ 	.word	0x00006cb0
        /*0618*/ 	.word	0x00000009
        /*061c*/ 	.word	0x00000000
        /*0620*/ 	.short	0x010a
        /*0622*/ 	.byte	0x3f
	.zero		1


	//   ....[89]....
        /*0624*/ 	.word	0x00006d00
        /*0628*/ 	.word	0x00000006
        /*062c*/ 	.word	0x00000000
        /*0630*/ 	.short	0x010a
        /*0632*/ 	.byte	0x3f
	.zero		1


	//----- nvinfo : EIATTR_NUM_MBARRIERS
	.align		4
.L_28:
        /*0634*/ 	.byte	0x03, 0x38
        /*0636*/ 	.short	0x002a


	//----- nvinfo : EIATTR_EXIT_INSTR_OFFSETS
	.align		4
        /*0638*/ 	.byte	0x04, 0x1c
        /*063a*/ 	.short	(.L_30 - .L_29)


	//   ....[0]....
.L_29:
        /*063c*/ 	.word	0x00001580


	//   ....[1]....
        /*0640*/ 	.word	0x000015e0


	//   ....[2]....
        /*0644*/ 	.word	0x00004cb0


	//   ....[3]....
        /*0648*/ 	.word	0x00004ce0


	//   ....[4]....
        /*064c*/ 	.word	0x00006570


	//----- nvinfo : EIATTR_MAX_THREADS
	.align		4
.L_30:
        /*0650*/ 	.byte	0x04, 0x05
        /*0652*/ 	.short	(.L_32 - .L_31)
.L_31:
        /*0654*/ 	.word	0x00000180
        /*0658*/ 	.word	0x00000001
        /*065c*/ 	.word	0x00000001


	//----- nvinfo : EIATTR_CRS_STACK_SIZE
	.align		4
.L_32:
        /*0660*/ 	.byte	0x04, 0x1e
        /*0662*/ 	.short	(.L_34 - .L_33)
.L_33:
        /*0664*/ 	.word	0x00000000


	//----- nvinfo : EIATTR_CBANK_PARAM_SIZE
	.align		4
.L_34:
        /*0668*/ 	.byte	0x03, 0x19
        /*066a*/ 	.short	0x0570


	//----- nvinfo : EIATTR_PARAM_CBANK
	.align		4
        /*066c*/ 	.byte	0x04, 0x0a
        /*066e*/ 	.short	(.L_36 - .L_35)
	.align		4
.L_35:
        /*0670*/ 	.word	index@(.nv.constant0._ZN7cutlass13device_kernelINS_4gemm6kernel13GemmUniversalIN4cute5tupleIJiiiiEEENS1_10collective13CollectiveMmaINS1_40MainloopSm90TmaGmmaWarpSpecializedSparseILi18ENS5_IJNS4_1CILi2EEENSA_ILi1EEESC_EEENS1_32KernelTmaWarpSpecializedPingpongEEENS5_IJNSA_ILi64EEESG_SG_EEENS_10bfloat16_tENS5_IJNS4_6LayoutINS5_IJiNS5_IJSB_iEEEiEEENS5_IJlNS5_IJSC_SB_EEElEEEEENSJ_INS5_IJNS5_IJNS5_IJNSA_ILi8EEESB_NSA_ILi4EEEEEEiEEENS5_IJNS5_IJNSA_ILi16EEESB_SB_EEEiEEEiEEENS5_IJNS5_IJNS5_IJSG_ST_NSA_ILi1024EEEEEENSA_ILi4096EEEEEENS5_IJNS5_IJSC_NSA_ILi512EEENSA_ILi32EEEEEElEEElEEEEEEEESI_NS5_IJlSC_lEEENS4_8TiledMMAINS4_8MMA_AtomIJNS4_4SM904GMMA6SPARSE28GMMA_64x64x32_F32BF16BF16_SSILNS1C_5MajorE0ELS1F_0ELNS1C_7ScaleInE1ELS1G_1ELNS1C_9SparseSelE0EEEEEENSJ_INS5_IJSC_SC_SC_EEENS5_IJNSA_ILi0EEES1L_S1L_EEEEENS5_IJNS4_10UnderscoreES1O_S1O_EEEEENS4_13SM90_TMA_LOADENS4_14ComposedLayoutINS4_7SwizzleILi2ELi4ELi3EEENS4_25smem_sparse_ptr_flag_bitsILi2ELi16EEENSJ_INS5_IJNS5_IJSC_SP_EEENS5_IJSB_S12_EEEEEENS5_IJNS5_IJS1L_SG_EEESM_EEEEEEEvNS4_8identityENS4_23SM90_TMA_LOAD_MULTICASTENS1S_INS1T_ILi3ELi4ELi3EEENS4_18smem_ptr_flag_bitsILi16EEENSJ_INS5_IJSP_SG_EEENS5_IJSG_SC_EEEEEEEvS24_EENS_8epilogue10collective6detail29Sm90TmaWarpSpecializedAdapterINS2F_15DefaultEpilogueIfNS5_IJSC_llEEES2J_NS2E_6thread17LinearCombinationIfLi1EffLNS2K_9ScaleType4KindE0ELNS_15FloatRoundStyleE2EfEENS1_15EpilogueDefaultEEEEEvvEEEEvNT_6ParamsE)
        /*0674*/ 	.short	0x0210
        /*0676*/ 	.short	0x0570


	//----- nvinfo : EIATTR_SW_WAR
	.align		4
.L_36:
        /*0678*/ 	.byte	0x04, 0x36
        /*067a*/ 	.short	(.L_38 - .L_37)
.L_37:
        /*067c*/ 	.word	0x00000008
.L_38:


//--------------------- .nv.callgraph             --------------------------
	.section	.nv.callgraph,"",@"SHT_CUDA_CALLGRAPH"
	.align	4
	.sectionentsize	8
	.align		4
        /*0000*/ 	.word	0x00000000
	.align		4
        /*0004*/ 	.word	0xffffffff
	.align		4
        /*0008*/ 	.word	0x00000000
	.align		4
        /*000c*/ 	.word	0xfffffffe
	.align		4
        /*0010*/ 	.word	0x00000000
	.align		4
        /*0014*/ 	.word	0xfffffffd
	.align		4
        /*0018*/ 	.word	0x00000000
	.align		4
        /*001c*/ 	.word	0xfffffffc


//--------------------- .nv.constant4             --------------------------
	.section	.nv.constant4,"a",@progbits
	.align	8
	.align		8
.nv.constant4:
        /*0000*/ 	.dword	_ZN39_INTERNAL_081f0d20_4_k_cu_c21c591a_40694cuda3std3__45__cpo5beginE
	.align		8
        /*0008*/ 	.dword	_ZN39_INTERNAL_081f0d20_4_k_cu_c21c591a_40694cuda3std3__45__cpo3endE
	.align		8
        /*0010*/ 	.dword	_ZN39_INTERNAL_081f0d20_4_k_cu_c21c591a_40694cuda3std3__45__cpo6cbeginE
	.align		8
        /*0018*/ 	.dword	_ZN39_INTERNAL_081f0d20_4_k_cu_c21c591a_40694cuda3std3__45__cpo4cendE
	.align		8
        /*0020*/ 	.dword	_ZN39_INTERNAL_081f0d20_4_k_cu_c21c591a_40694cuda3std3__441_GLOBAL__N__081f0d20_4_k_cu_c21c591a_40696ignoreE
	.align		8
        /*0028*/ 	.dword	_ZN39_INTERNAL_081f0d20_4_k_cu_c21c591a_40694cuda3std3__419piecewise_constructE
	.align		8
        /*0030*/ 	.dword	_ZN39_INTERNAL_081f0d20_4_k_cu_c21c591a_40694cuda3std3__48in_placeE
	.align		8
        /*0038*/ 	.dword	_ZN39_INTERNAL_081f0d20_4_k_cu_c21c591a_40694cuda3std6ranges3__45__cpo4swapE
	.align		8
        /*0040*/ 	.dword	_ZN39_INTERNAL_081f0d20_4_k_cu_c21c591a_40694cuda3std6ranges3__45__cpo9iter_moveE
	.align		8
        /*0048*/ 	.dword	_ZN39_INTERNAL_081f0d20_4_k_cu_c21c591a_40694cute7productE
	.align		8
        /*0050*/ 	.dword	_ZN39_INTERNAL_081f0d20_4_k_cu_c21c591a_40694cute1_E


//--------------------- .text._ZN7cutlass13device_kernelINS_4gemm6kernel13GemmUniversalIN4cute5tupleIJiiiiEEENS1_10collective13CollectiveMmaINS1_40MainloopSm90TmaGmmaWarpSpecializedSparseILi18ENS5_IJNS4_1CILi2EEENSA_ILi1EEESC_EEENS1_32KernelTmaWarpSpecializedPingpongEEENS5_IJNSA_ILi64EEESG_SG_EEENS_10bfloat16_tENS5_IJNS4_6LayoutINS5_IJiNS5_IJSB_iEEEiEEENS5_IJlNS5_IJSC_SB_EEElEEEEENSJ_INS5_IJNS5_IJNS5_IJNSA_ILi8EEESB_NSA_ILi4EEEEEEiEEENS5_IJNS5_IJNSA_ILi16EEESB_SB_EEEiEEEiEEENS5_IJNS5_IJNS5_IJSG_ST_NSA_ILi1024EEEEEENSA_ILi4096EEEEEENS5_IJNS5_IJSC_NSA_ILi512EEENSA_ILi32EEEEEElEEElEEEEEEEESI_NS5_IJlSC_lEEENS4_8TiledMMAINS4_8MMA_AtomIJNS4_4SM904GMMA6SPARSE28GMMA_64x64x32_F32BF16BF16_SSILNS1C_5MajorE0ELS1F_0ELNS1C_7ScaleInE1ELS1G_1ELNS1C_9SparseSelE0EEEEEENSJ_INS5_IJSC_SC_SC_EEENS5_IJNSA_ILi0EEES1L_S1L_EEEEENS5_IJNS4_10UnderscoreES1O_S1O_EEEEENS4_13SM90_TMA_LOADENS4_14ComposedLayoutINS4_7SwizzleILi2ELi4ELi3EEENS4_25smem_sparse_ptr_flag_bitsILi2ELi16EEENSJ_INS5_IJNS5_IJSC_SP_EEENS5_IJSB_S12_EEEEEENS5_IJNS5_IJS1L_SG_EEESM_EEEEEEEvNS4_8identityENS4_23SM90_TMA_LOAD_MULTICASTENS1S_INS1T_ILi3ELi4ELi3EEENS4_18smem_ptr_flag_bitsILi16EEENSJ_INS5_IJSP_SG_EEENS5_IJSG_SC_EEEEEEEvS24_EENS_8epilogue10collective6detail29Sm90TmaWarpSpecializedAdapterINS2F_15DefaultEpilogueIfNS5_IJSC_llEEES2J_NS2E_6thread17LinearCombinationIfLi1EffLNS2K_9ScaleType4KindE0ELNS_15FloatRoundStyleE2EfEENS1_15EpilogueDefaultEEEEEvvEEEEvNT_6ParamsE --------------------------
	.section	.text._ZN7cutlass13device_kernelINS_4gemm6kernel13GemmUniversalIN4cute5tupleIJiiiiEEENS1_10collective13CollectiveMmaINS1_40MainloopSm90TmaGmmaWarpSpecializedSparseILi18ENS5_IJNS4_1CILi2EEENSA_ILi1EEESC_EEENS1_32KernelTmaWarpSpecializedPingpongEEENS5_IJNSA_ILi64EEESG_SG_EEENS_10bfloat16_tENS5_IJNS4_6LayoutINS5_IJiNS5_IJSB_iEEEiEEENS5_IJlNS5_IJSC_SB_EEElEEEEENSJ_INS5_IJNS5_IJNS5_IJNSA_ILi8EEESB_NSA_ILi4EEEEEEiEEENS5_IJNS5_IJNSA_ILi16EEESB_SB_EEEiEEEiEEENS5_IJNS5_IJNS5_IJSG_ST_NSA_ILi1024EEEEEENSA_ILi4096EEEEEENS5_IJNS5_IJSC_NSA_ILi512EEENSA_ILi32EEEEEElEEElEEEEEEEESI_NS5_IJlSC_lEEENS4_8TiledMMAINS4_8MMA_AtomIJNS4_4SM904GMMA6SPARSE28GMMA_64x64x32_F32BF16BF16_SSILNS1C_5MajorE0ELS1F_0ELNS1C_7ScaleInE1ELS1G_1ELNS1C_9SparseSelE0EEEEEENSJ_INS5_IJSC_SC_SC_EEENS5_IJNSA_ILi0EEES1L_S1L_EEEEENS5_IJNS4_10UnderscoreES1O_S1O_EEEEENS4_13SM90_TMA_LOADENS4_14ComposedLayoutINS4_7SwizzleILi2ELi4ELi3EEENS4_25smem_sparse_ptr_flag_bitsILi2ELi16EEENSJ_INS5_IJNS5_IJSC_SP_EEENS5_IJSB_S12_EEEEEENS5_IJNS5_IJS1L_SG_EEESM_EEEEEEEvNS4_8identityENS4_23SM90_TMA_LOAD_MULTICASTENS1S_INS1T_ILi3ELi4ELi3EEENS4_18smem_ptr_flag_bitsILi16EEENSJ_INS5_IJSP_SG_EEENS5_IJSG_SC_EEEEEEEvS24_EENS_8epilogue10collective6detail29Sm90TmaWarpSpecializedAdapterINS2F_15DefaultEpilogueIfNS5_IJSC_llEEES2J_NS2E_6thread17LinearCombinationIfLi1EffLNS2K_9ScaleType4KindE0ELNS_15FloatRoundStyleE2EfEENS1_15EpilogueDefaultEEEEEvvEEEEvNT_6ParamsE,"ax",@progbits
	.align	128
.text._ZN7cutlass13device_kernelINS_4gemm6kernel13GemmUniversalIN4cute5tupleIJiiiiEEENS1_10collective13CollectiveMmaINS1_40MainloopSm90TmaGmmaWarpSpecializedSparseILi18ENS5_IJNS4_1CILi2EEENSA_ILi1EEESC_EEENS1_32KernelTmaWarpSpecializedPingpongEEENS5_IJNSA_ILi64EEESG_SG_EEENS_10bfloat16_tENS5_IJNS4_6LayoutINS5_IJiNS5_IJSB_iEEEiEEENS5_IJlNS5_IJSC_SB_EEElEEEEENSJ_INS5_IJNS5_IJNS5_IJNSA_ILi8EEESB_NSA_ILi4EEEEEEiEEENS5_IJNS5_IJNSA_ILi16EEESB_SB_EEEiEEEiEEENS5_IJNS5_IJNS5_IJSG_ST_NSA_ILi1024EEEEEENSA_ILi4096EEEEEENS5_IJNS5_IJSC_NSA_ILi512EEENSA_ILi32EEEEEElEEElEEEEEEEESI_NS5_IJlSC_lEEENS4_8TiledMMAINS4_8MMA_AtomIJNS4_4SM904GMMA6SPARSE28GMMA_64x64x32_F32BF16BF16_SSILNS1C_5MajorE0ELS1F_0ELNS1C_7ScaleInE1ELS1G_1ELNS1C_9SparseSelE0EEEEEENSJ_INS5_IJSC_SC_SC_EEENS5_IJNSA_ILi0EEES1L_S1L_EEEEENS5_IJNS4_10UnderscoreES1O_S1O_EEEEENS4_13SM90_TMA_LOADENS4_14ComposedLayoutINS4_7SwizzleILi2ELi4ELi3EEENS4_25smem_sparse_ptr_flag_bitsILi2ELi16EEENSJ_INS5_IJNS5_IJSC_SP_EEENS5_IJSB_S12_EEEEEENS5_IJNS5_IJS1L_SG_EEESM_EEEEEEEvNS4_8identityENS4_23SM90_TMA_LOAD_MULTICASTENS1S_INS1T_ILi3ELi4ELi3EEENS4_18smem_ptr_flag_bitsILi16EEENSJ_INS5_IJSP_SG_EEENS5_IJSG_SC_EEEEEEEvS24_EENS_8epilogue10collective6detail29Sm90TmaWarpSpecializedAdapterINS2F_15DefaultEpilogueIfNS5_IJSC_llEEES2J_NS2E_6thread17LinearCombinationIfLi1EffLNS2K_9ScaleType4KindE0ELNS_15FloatRoundStyleE2EfEENS1_15EpilogueDefaultEEEEEvvEEEEvNT_6ParamsE:
        .type           _ZN7cutlass13device_kernelINS_4gemm6kernel13GemmUniversalIN4cute5tupleIJiiiiEEENS1_10collective13CollectiveMmaINS1_40MainloopSm90TmaGmmaWarpSpecializedSparseILi18ENS5_IJNS4_1CILi2EEENSA_ILi1EEESC_EEENS1_32KernelTmaWarpSpecializedPingpongEEENS5_IJNSA_ILi64EEESG_SG_EEENS_10bfloat16_tENS5_IJNS4_6LayoutINS5_IJiNS5_IJSB_iEEEiEEENS5_IJlNS5_IJSC_SB_EEElEEEEENSJ_INS5_IJNS5_IJNS5_IJNSA_ILi8EEESB_NSA_ILi4EEEEEEiEEENS5_IJNS5_IJNSA_ILi16EEESB_SB_EEEiEEEiEEENS5_IJNS5_IJNS5_IJSG_ST_NSA_ILi1024EEEEEENSA_ILi4096EEEEEENS5_IJNS5_IJSC_NSA_ILi512EEENSA_ILi32EEEEEElEEElEEEEEEEESI_NS5_IJlSC_lEEENS4_8TiledMMAINS4_8MMA_AtomIJNS4_4SM904GMMA6SPARSE28GMMA_64x64x32_F32BF16BF16_SSILNS1C_5MajorE0ELS1F_0ELNS1C_7ScaleInE1ELS1G_1ELNS1C_9SparseSelE0EEEEEENSJ_INS5_IJSC_SC_SC_EEENS5_IJNSA_ILi0EEES1L_S1L_EEEEENS5_IJNS4_10UnderscoreES1O_S1O_EEEEENS4_13SM90_TMA_LOADENS4_14ComposedLayoutINS4_7SwizzleILi2ELi4ELi3EEENS4_25smem_sparse_ptr_flag_bitsILi2ELi16EEENSJ_INS5_IJNS5_IJSC_SP_EEENS5_IJSB_S12_EEEEEENS5_IJNS5_IJS1L_SG_EEESM_EEEEEEEvNS4_8identityENS4_23SM90_TMA_LOAD_MULTICASTENS1S_INS1T_ILi3ELi4ELi3EEENS4_18smem_ptr_flag_bitsILi16EEENSJ_INS5_IJSP_SG_EEENS5_IJSG_SC_EEEEEEEvS24_EENS_8epilogue10collective6detail29Sm90TmaWarpSpecializedAdapterINS2F_15DefaultEpilogueIfNS5_IJSC_llEEES2J_NS2E_6thread17LinearCombinationIfLi1EffLNS2K_9ScaleType4KindE0ELNS_15FloatRoundStyleE2EfEENS1_15EpilogueDefaultEEEEEvvEEEEvNT_6ParamsE,@function
        .size           _ZN7cutlass13device_kernelINS_4gemm6kernel13GemmUniversalIN4cute5tupleIJiiiiEEENS1_10collective13CollectiveMmaINS1_40MainloopSm90TmaGmmaWarpSpecializedSparseILi18ENS5_IJNS4_1CILi2EEENSA_ILi1EEESC_EEENS1_32KernelTmaWarpSpecializedPingpongEEENS5_IJNSA_ILi64EEESG_SG_EEENS_10bfloat16_tENS5_IJNS4_6LayoutINS5_IJiNS5_IJSB_iEEEiEEENS5_IJlNS5_IJSC_SB_EEElEEEEENSJ_INS5_IJNS5_IJNS5_IJNSA_ILi8EEESB_NSA_ILi4EEEEEEiEEENS5_IJNS5_IJNSA_ILi16EEESB_SB_EEEiEEEiEEENS5_IJNS5_IJNS5_IJSG_ST_NSA_ILi1024EEEEEENSA_ILi4096EEEEEENS5_IJNS5_IJSC_NSA_ILi512EEENSA_ILi32EEEEEElEEElEEEEEEEESI_NS5_IJlSC_lEEENS4_8TiledMMAINS4_8MMA_AtomIJNS4_4SM904GMMA6SPARSE28GMMA_64x64x32_F32BF16BF16_SSILNS1C_5MajorE0ELS1F_0ELNS1C_7ScaleInE1ELS1G_1ELNS1C_9SparseSelE0EEEEEENSJ_INS5_IJSC_SC_SC_EEENS5_IJNSA_ILi0EEES1L_S1L_EEEEENS5_IJNS4_10UnderscoreES1O_S1O_EEEEENS4_13SM90_TMA_LOADENS4_14ComposedLayoutINS4_7SwizzleILi2ELi4ELi3EEENS4_25smem_sparse_ptr_flag_bitsILi2ELi16EEENSJ_INS5_IJNS5_IJSC_SP_EEENS5_IJSB_S12_EEEEEENS5_IJNS5_IJS1L_SG_EEESM_EEEEEEEvNS4_8identityENS4_23SM90_TMA_LOAD_MULTICASTENS1S_INS1T_ILi3ELi4ELi3EEENS4_18smem_ptr_flag_bitsILi16EEENSJ_INS5_IJSP_SG_EEENS5_IJSG_SC_EEEEEEEvS24_EENS_8epilogue10collective6detail29Sm90TmaWarpSpecializedAdapterINS2F_15DefaultEpilogueIfNS5_IJSC_llEEES2J_NS2E_6thread17LinearCombinationIfLi1EffLNS2K_9ScaleType4KindE0ELNS_15FloatRoundStyleE2EfEENS1_15EpilogueDefaultEEEEEvvEEEEvNT_6ParamsE,(.L_x_157 - _ZN7cutlass13device_kernelINS_4gemm6kernel13GemmUniversalIN4cute5tupleIJiiiiEEENS1_10collective13CollectiveMmaINS1_40MainloopSm90TmaGmmaWarpSpecializedSparseILi18ENS5_IJNS4_1CILi2EEENSA_ILi1EEESC_EEENS1_32KernelTmaWarpSpecializedPingpongEEENS5_IJNSA_ILi64EEESG_SG_EEENS_10bfloat16_tENS5_IJNS4_6LayoutINS5_IJiNS5_IJSB_iEEEiEEENS5_IJlNS5_IJSC_SB_EEElEEEEENSJ_INS5_IJNS5_IJNS5_IJNSA_ILi8EEESB_NSA_ILi4EEEEEEiEEENS5_IJNS5_IJNSA_ILi16EEESB_SB_EEEiEEEiEEENS5_IJNS5_IJNS5_IJSG_ST_NSA_ILi1024EEEEEENSA_ILi4096EEEEEENS5_IJNS5_IJSC_NSA_ILi512EEENSA_ILi32EEEEEElEEElEEEEEEEESI_NS5_IJlSC_lEEENS4_8TiledMMAINS4_8MMA_AtomIJNS4_4SM904GMMA6SPARSE28GMMA_64x64x32_F32BF16BF16_SSILNS1C_5MajorE0ELS1F_0ELNS1C_7ScaleInE1ELS1G_1ELNS1C_9SparseSelE0EEEEEENSJ_INS5_IJSC_SC_SC_EEENS5_IJNSA_ILi0EEES1L_S1L_EEEEENS5_IJNS4_10UnderscoreES1O_S1O_EEEEENS4_13SM90_TMA_LOADENS4_14ComposedLayoutINS4_7SwizzleILi2ELi4ELi3EEENS4_25smem_sparse_ptr_flag_bitsILi2ELi16EEENSJ_INS5_IJNS5_IJSC_SP_EEENS5_IJSB_S12_EEEEEENS5_IJNS5_IJS1L_SG_EEESM_EEEEEEEvNS4_8identityENS4_23SM90_TMA_LOAD_MULTICASTENS1S_INS1T_ILi3ELi4ELi3EEENS4_18smem_ptr_flag_bitsILi16EEENSJ_INS5_IJSP_SG_EEENS5_IJSG_SC_EEEEEEEvS24_EENS_8epilogue10collective6detail29Sm90TmaWarpSpecializedAdapterINS2F_15DefaultEpilogueIfNS5_IJSC_llEEES2J_NS2E_6thread17LinearCombinationIfLi1EffLNS2K_9ScaleType4KindE0ELNS_15FloatRoundStyleE2EfEENS1_15EpilogueDefaultEEEEEvvEEEEvNT_6ParamsE)
        .other          _ZN7cutlass13device_kernelINS_4gemm6kernel13GemmUniversalIN4cute5tupleIJiiiiEEENS1_10collective13CollectiveMmaINS1_40MainloopSm90TmaGmmaWarpSpecializedSparseILi18ENS5_IJNS4_1CILi2EEENSA_ILi1EEESC_EEENS1_32KernelTmaWarpSpecializedPingpongEEENS5_IJNSA_ILi64EEESG_SG_EEENS_10bfloat16_tENS5_IJNS4_6LayoutINS5_IJiNS5_IJSB_iEEEiEEENS5_IJlNS5_IJSC_SB_EEElEEEEENSJ_INS5_IJNS5_IJNS5_IJNSA_ILi8EEESB_NSA_ILi4EEEEEEiEEENS5_IJNS5_IJNSA_ILi16EEESB_SB_EEEiEEEiEEENS5_IJNS5_IJNS5_IJSG_ST_NSA_ILi1024EEEEEENSA_ILi4096EEEEEENS5_IJNS5_IJSC_NSA_ILi512EEENSA_ILi32EEEEEElEEElEEEEEEEESI_NS5_IJlSC_lEEENS4_8TiledMMAINS4_8MMA_AtomIJNS4_4SM904GMMA6SPARSE28GMMA_64x64x32_F32BF16BF16_SSILNS1C_5MajorE0ELS1F_0ELNS1C_7ScaleInE1ELS1G_1ELNS1C_9SparseSelE0EEEEEENSJ_INS5_IJSC_SC_SC_EEENS5_IJNSA_ILi0EEES1L_S1L_EEEEENS5_IJNS4_10UnderscoreES1O_S1O_EEEEENS4_13SM90_TMA_LOADENS4_14ComposedLayoutINS4_7SwizzleILi2ELi4ELi3EEENS4_25smem_sparse_ptr_flag_bitsILi2ELi16EEENSJ_INS5_IJNS5_IJSC_SP_EEENS5_IJSB_S12_EEEEEENS5_IJNS5_IJS1L_SG_EEESM_EEEEEEEvNS4_8identityENS4_23SM90_TMA_LOAD_MULTICASTENS1S_INS1T_ILi3ELi4ELi3EEENS4_18smem_ptr_flag_bitsILi16EEENSJ_INS5_IJSP_SG_EEENS5_IJSG_SC_EEEEEEEvS24_EENS_8epilogue10collective6detail29Sm90TmaWarpSpecializedAdapterINS2F_15DefaultEpilogueIfNS5_IJSC_llEEES2J_NS2E_6thread17LinearCombinationIfLi1EffLNS2K_9ScaleType4KindE0ELNS_15FloatRoundStyleE2EfEENS1_15EpilogueDefaultEEEEEvvEEEEvNT_6ParamsE,@"STO_CUDA_ENTRY STV_DEFAULT"
_ZN7cutlass13device_kernelINS_4gemm6kernel13GemmUniversalIN4cute5tupleIJiiiiEEENS1_10collective13CollectiveMmaINS1_40MainloopSm90TmaGmmaWarpSpecializedSparseILi18ENS5_IJNS4_1CILi2EEENSA_ILi1EEESC_EEENS1_32KernelTmaWarpSpecializedPingpongEEENS5_IJNSA_ILi64EEESG_SG_EEENS_10bfloat16_tENS5_IJNS4_6LayoutINS5_IJiNS5_IJSB_iEEEiEEENS5_IJlNS5_IJSC_SB_EEElEEEEENSJ_INS5_IJNS5_IJNS5_IJNSA_ILi8EEESB_NSA_ILi4EEEEEEiEEENS5_IJNS5_IJNSA_ILi16EEESB_SB_EEEiEEEiEEENS5_IJNS5_IJNS5_IJSG_ST_NSA_ILi1024EEEEEENSA_ILi4096EEEEEENS5_IJNS5_IJSC_NSA_ILi512EEENSA_ILi32EEEEEElEEElEEEEEEEESI_NS5_IJlSC_lEEENS4_8TiledMMAINS4_8MMA_AtomIJNS4_4SM904GMMA6SPARSE28GMMA_64x64x32_F32BF16BF16_SSILNS1C_5MajorE0ELS1F_0ELNS1C_7ScaleInE1ELS1G_1ELNS1C_9SparseSelE0EEEEEENSJ_INS5_IJSC_SC_SC_EEENS5_IJNSA_ILi0EEES1L_S1L_EEEEENS5_IJNS4_10UnderscoreES1O_S1O_EEEEENS4_13SM90_TMA_LOADENS4_14ComposedLayoutINS4_7SwizzleILi2ELi4ELi3EEENS4_25smem_sparse_ptr_flag_bitsILi2ELi16EEENSJ_INS5_IJNS5_IJSC_SP_EEENS5_IJSB_S12_EEEEEENS5_IJNS5_IJS1L_SG_EEESM_EEEEEEEvNS4_8identityENS4_23SM90_TMA_LOAD_MULTICASTENS1S_INS1T_ILi3ELi4ELi3EEENS4_18smem_ptr_flag_bitsILi16EEENSJ_INS5_IJSP_SG_EEENS5_IJSG_SC_EEEEEEEvS24_EENS_8epilogue10collective6detail29Sm90TmaWarpSpecializedAdapterINS2F_15DefaultEpilogueIfNS5_IJSC_llEEES2J_NS2E_6thread17LinearCombinationIfLi1EffLNS2K_9ScaleType4KindE0ELNS_15FloatRoundStyleE2EfEENS1_15EpilogueDefaultEEEEEvvEEEEvNT_6ParamsE:
[----:B------:R-:W-:Y:S01]  /*0000*/  LDC R1, c[0x0][0x28] ;  /* 0x00000a00ff017b82 */ /* 0x000fe20000000800 */
[----:B------:R-:W0:Y:S01]  /*0010*/  S2R R10, SR_TID.X ;  /* 0x00000000000a7919 */ /* 0x000e220000002100 */
[----:B------:R-:W-:Y:S01]  /*0020*/  ELECT P0, URZ, PT ;  /* 0x00000000003f782f */ /* 0x000fe20003800000 */
[----:B------:R-:W-:Y:S01]  /*0030*/  BSSY B0, `(.L_x_0) ;  /* 0x0000012000007945 */ /* 0x000fe20003800000 */
[--C-:B0-----:R-:W-:Y:S02]  /*0040*/  SHF.R.U32.HI R0, RZ, 0x5, R10.reuse ;  /* 0x00000005ff007819 */ /* 0x101fe4000001160a */
[----:B------:R-:W-:-:S03]  /*0050*/  SHF.R.U32.HI R4, RZ, 0x7, R10 ;  /* 0x00000007ff047819 */ /* 0x000fc6000001160a */
[----:B------:R-:W0:Y:S04]  /*0060*/  SHFL.IDX PT, R2, R0, RZ, 0x1f ;  /* 0x00001fff00027589 */ /* 0x000e2800000e0000 */
[----:B------:R1:W2:Y:S01]  /*0070*/  SHFL.IDX PT, R5, R4, RZ, 0x1f ;  /* 0x00001fff04057589 */ /* 0x0002a200000e0000 */
[----:B0-----:R-:W-:-:S13]  /*0080*/  ISETP.NE.OR P0, PT, R2, RZ, !P0 ;  /* 0x000000ff0200720c */ /* 0x001fda0004705670 */
[----:B-12---:R-:W-:Y:S05]  /*0090*/  @P0 BRA `(.L_x_1) ;  /* 0x00000000002c0947 */ /* 0x006fea0003800000 */
[----:B------:R-:W-:Y:S02]  /*00a0*/  ULDC.64 UR4, c[0x0][0x198] ;  /* 0x0000660000047ab9 */ /* 0x000fe40000000a00 */
[----:B------:R-:W-:Y:S02]  /*00b0*/  UIADD3 UR6, UP0, UR4, 0xf0, URZ ;  /* 0x000000f004067890 */ /* 0x000fe4000ff1e03f */
[----:B------:R-:W-:Y:S02]  /*00c0*/  UIADD3 UR8, UP1, UR4, 0x1f0, URZ ;  /* 0x000001f004087890 */ /* 0x000fe4000ff3e03f */
[----:B------:R-:W-:Y:S02]  /*00d0*/  UIADD3 UR4, UP2, UR4, 0x2f0, URZ ;  /* 0x000002f004047890 */ /* 0x000fe4000ff5e03f */
[----:B------:R-:W-:Y:S02]  /*00e0*/  UIADD3.X UR7, URZ, UR5, URZ, UP0, !UPT ;  /* 0x000000053f077290 */ /* 0x000fe400087fe43f */
[----:B------:R-:W-:-:S02]  /*00f0*/  UIADD3.X UR9, URZ, UR5, URZ, UP1, !UPT ;  /* 0x000000053f097290 */ /* 0x000fc40008ffe43f */
[----:B------:R-:W-:-:S05]  /*0100*/  UIADD3.X UR5, URZ, UR5, URZ, UP2, !UPT ;  /* 0x000000053f057290 */ /* 0x000fca00097fe43f */
[----:B------:R0:W-:Y:S02]  /*0110*/  UTMACCTL.PF [UR6] ;  /* 0x00000000060079b9 */ /* 0x0001e40008040000 */
[----:B------:R0:W-:Y:S02]  /*0120*/  UTMACCTL.PF [UR8] ;  /* 0x00000000080079b9 */ /* 0x0001e40008040000 */
[----:B------:R0:W-:Y:S02]  /*0130*/  UTMACCTL.PF [UR4] ;  /* 0x00000000040079b9 */ /* 0x0001e40008040000 */
[----:B0-----:R-:W-:Y:S01]  /*0140*/  NOP ;  /* 0x0000000000007918 */ /* 0x001fe20000000000 */
.L_x_1:
[----:B------:R-:W-:Y:S05]  /*0150*/  BSYNC B0 ;  /* 0x0000000000007941 */ /* 0x000fea0003800000 */
.L_x_0:
[----:B------:R-:W0:Y:S02]  /*0160*/  SHFL.IDX PT, R6, R0, RZ, 0x1f ;  /* 0x00001fff00067589 */ /* 0x000e2400000e0000 */
[----:B0-----:R-:W-:-:S13]  /*0170*/  ISETP.NE.AND P0, PT, R6, RZ, PT ;  /* 0x000000ff0600720c */ /* 0x001fda0003f05270 */
[----:B------:R-:W-:Y:S05]  /*0180*/  @P0 BRA `(.L_x_2) ;  /* 0x0000000000d40947 */ /* 0x000fea0003800000 */
[----:B------:R-:W-:Y:S01]  /*0190*/  ELECT P0, URZ, PT ;  /* 0x00000000003f782f */ /* 0x000fe20003800000 */
[----:B------:R-:W-:-:S12]  /*01a0*/  BSSY B0, `(.L_x_2) ;  /* 0x0000033000007945 */ /* 0x000fd80003800000 */
[----:B------:R-:W-:Y:S05]  /*01b0*/  @!P0 BRA `(.L_x_3) ;  /* 0x0000000000c48947 */ /* 0x000fea0003800000 */
[----:B------:R-:W0:Y:S01]  /*01c0*/  S2UR UR8, SR_CgaCtaId ;  /* 0x00000000000879c3 */ /* 0x000e220000008800 */
[----:B------:R-:W-:Y:S01]  /*01d0*/  UMOV UR4, 0x400 ;  /* 0x0000040000047882 */ /* 0x000fe20000000000 */
[----:B------:R-:W-:Y:S01]  /*01e0*/  UMOV UR5, 0x1 ;  /* 0x0000000100057882 */ /* 0x000fe20000000000 */
[----:B------:R-:W-:Y:S02]  /*01f0*/  UMOV UR6, 0x2 ;  /* 0x0000000200067882 */ /* 0x000fe40000000000 */
[----:B------:R-:W-:-:S04]  /*0200*/  UIADD3 UR6, -UR6, 0x100000, URZ ;  /* 0x0010000006067890 */ /* 0x000fc8000fffe13f */
[----:B------:R-:W-:Y:S02]  /*0210*/  USHF.L.U32 UR7, UR6, 0xb, URZ ;  /* 0x0000000b06077899 */ /* 0x000fe4000800063f */
[----:B------:R-:W-:Y:S02]  /*0220*/  USHF.L.U32 UR6, UR6, 0x1, URZ ;  /* 0x0000000106067899 */ /* 0x000fe4000800063f */
[----:B0-----:R-:W-:Y:S02]  /*0230*/  ULEA UR8, UR8, UR4, 0x18 ;  /* 0x0000000408087291 */ /* 0x001fe4000f8ec03f */
[----:B------:R-:W-:-:S04]  /*0240*/  UIADD3 UR4, -UR5, 0x100000, URZ ;  /* 0x0010000005047890 */ /* 0x000fc8000fffe13f */
[----:B------:R-:W-:Y:S02]  /*0250*/  USHF.L.U32 UR5, UR4, 0xb, URZ ;  /* 0x0000000b04057899 */ /* 0x000fe4000800063f */
[----:B------:R-:W-:Y:S01]  /*0260*/  USHF.L.U32 UR4, UR4, 0x1, URZ ;  /* 0x0000000104047899 */ /* 0x000fe2000800063f */
[----:B------:R-:W0:Y:S11]  /*0270*/  FENCE.VIEW.ASYNC.S ;  /* 0x00000000000073c6 */ /* 0x000e360000000000 */
[----:B0-----:R0:W1:Y:S01]  /*0280*/  SYNCS.EXCH.64 URZ, [UR8], UR4 ;  /* 0x00000004083f75b2 */ /* 0x0010620008000100 */
[----:B------:R0:W2:Y:S01]  /*0290*/  SYNCS.EXCH.64 URZ, [UR8+0x90], UR6 ;  /* 0x00009006083f75b2 */ /* 0x0000a20008000100 */
[----:B------:R0:W3:Y:S01]  /*02a0*/  SYNCS.EXCH.64 URZ, [UR8+0x8], UR4 ;  /* 0x00000804083f75b2 */ /* 0x0000e20008000100 */
[----:B------:R0:W4:Y:S01]  /*02b0*/  SYNCS.EXCH.64 URZ, [UR8+0x98], UR6 ;  /* 0x00009806083f75b2 */ /* 0x0001220008000100 */
[----:B------:R0:W0:Y:S01]  /*02c0*/  SYNCS.EXCH.64 URZ, [UR8+0x10], UR4 ;  /* 0x00001004083f75b2 */ /* 0x0000220008000100 */
        /* <DEDUP_REMOVED lines=31> */
[----:B-1234-:R-:W-:Y:S01]  /*04c0*/  NOP ;  /* 0x0000000000007918 */ /* 0x01efe20000000000 */
.L_x_3:
[----:B0-----:R-:W-:Y:S05]  /*04d0*/  BSYNC B0 ;  /* 0x0000000000007941 */ /* 0x001fea0003800000 */
.L_x_2:
[----:B------:R-:W-:Y:S01]  /*04e0*/  SHF.R.S32.HI R3, RZ, 0x1f, R10 ;  /* 0x0000001fff037819 */ /* 0x000fe2000001140a */
[----:B------:R-:W0:Y:S01]  /*04f0*/  SHFL.IDX PT, R7, R0, RZ, 0x1f ;  /* 0x00001fff00077589 */ /* 0x000e2200000e0000 */
[----:B------:R-:W1:Y:S01]  /*0500*/  S2UR UR13, SR_CTAID.X ;  /* 0x00000000000d79c3 */ /* 0x000e620000002500 */
[----:B------:R-:W-:Y:S02]  /*0510*/  ELECT P0, URZ, PT ;  /* 0x00000000003f782f */ /* 0x000fe40003800000 */
[----:B------:R-:W-:Y:S01]  /*0520*/  LEA.HI R3, R3, R10, RZ, 0x7 ;  /* 0x0000000a03037211 */ /* 0x000fe200078f38ff */
[----:B------:R1:W2:Y:S01]  /*0530*/  SHFL.IDX PT, R9, R0, RZ, 0x1f ;  /* 0x00001fff00097589 */ /* 0x0002a200000e0000 */
[----:B------:R-:W-:Y:S01]  /*0540*/  ELECT P1, URZ, PT ;  /* 0x00000000003f782f */ /* 0x000fe20003820000 */
[----:B------:R-:W-:Y:S01]  /*0550*/  NOP ;  /* 0x0000000000007918 */ /* 0x000fe20000000000 */
[----:B------:R-:W-:Y:S01]  /*0560*/  LOP3.LUT R3, R3, 0xffffff80, RZ, 0xc0, !PT ;  /* 0xffffff8003037812 */ /* 0x000fe200078ec0ff */
[----:B------:R-:W3:Y:S01]  /*0570*/  S2R R16, SR_CTAID.Y ;  /* 0x0000000000107919 */ /* 0x000ee20000002600 */
[----:B------:R-:W-:Y:S01]  /*0580*/  ULDC UR4, c[0x0][0x150] ;  /* 0x0000540000047ab9 */ /* 0x000fe20000000800 */
[----:B------:R-:W4:Y:S01]  /*0590*/  LDC R14, c[0x0][0x144] ;  /* 0x00005100ff0e7b82 */ /* 0x000f220000000800 */
[----:B------:R-:W-:Y:S01]  /*05a0*/  UMOV UR11, 0x80 ;  /* 0x00000080000b7882 */ /* 0x000fe20000000000 */
[----:B------:R-:W-:Y:S01]  /*05b0*/  IMAD.IADD R11, R10, 0x1, -R3 ;  /* 0x000000010a0b7824 */ /* 0x000fe200078e0a03 */
[----:B------:R-:W5:Y:S01]  /*05c0*/  SHFL.IDX PT, R4, R4, RZ, 0x1f ;  /* 0x00001fff04047589 */ /* 0x000f6200000e0000 */
[----:B------:R-:W-:Y:S01]  /*05d0*/  NOP ;  /* 0x0000000000007918 */ /* 0x000fe20000000000 */
[----:B------:R-:W-:-:S02]  /*05e0*/  VIADD R40, R5, 0xffffffff ;  /* 0xffffffff05287836 */ /* 0x000fc40000000000 */
[----:B------:R-:W-:Y:S01]  /*05f0*/  SHF.R.S32.HI R18, RZ, 0x1f, R11 ;  /* 0x0000001fff127819 */ /* 0x000fe2000001140b */
[----:B------:R-:W4:Y:S02]  /*0600*/  LDC R25, c[0x0][0x148] ;  /* 0x00005200ff197b82 */ /* 0x000f240000000800 */
[----:B------:R-:W-:Y:S02]  /*0610*/  ISETP.GE.U32.AND P4, PT, R40, 0x2, PT ;  /* 0x000000022800780c */ /* 0x000fe40003f86070 */
[----:B------:R-:W-:Y:S02]  /*0620*/  LEA.HI R3, R18, R11, RZ, 0x3 ;  /* 0x0000000b12037211 */ /* 0x000fe400078f18ff */
[----:B0-----:R-:W-:Y:S02]  /*0630*/  ISETP.NE.OR P0, PT, R7, RZ, !P0 ;  /* 0x000000ff0700720c */ /* 0x001fe40004705670 */
[--C-:B------:R-:W-:Y:S02]  /*0640*/  SHF.R.S32.HI R7, RZ, 0x3, R3.reuse ;  /* 0x00000003ff077819 */ /* 0x100fe40000011403 */
[----:B------:R-:W-:-:S02]  /*0650*/  SHF.R.S32.HI R8, RZ, 0x1f, R3 ;  /* 0x0000001fff087819 */ /* 0x000fc40000011403 */
[----:B------:R-:W-:Y:S02]  /*0660*/  SHF.R.S32.HI R3, RZ, 0x1f, R6 ;  /* 0x0000001fff037819 */ /* 0x000fe40000011406 */
[----:B------:R-:W-:Y:S02]  /*0670*/  LEA.HI R8, R8, R7, RZ, 0x2 ;  /* 0x0000000708087211 */ /* 0x000fe400078f10ff */
[----:B------:R-:W-:Y:S02]  /*0680*/  LEA.HI R3, R3, R6, RZ, 0x2 ;  /* 0x0000000603037211 */ /* 0x000fe400078f10ff */
[----:B------:R-:W-:Y:S01]  /*0690*/  LOP3.LUT R8, R8, 0xfffffffc, RZ, 0xc0, !PT ;  /* 0xfffffffc08087812 */ /* 0x000fe200078ec0ff */
[----:B------:R-:W-:Y:S01]  /*06a0*/  VOTEU.ALL UP0, P0 ;  /* 0x00000000003f7886 */ /* 0x000fe20000000000 */
[----:B------:R-:W-:Y:S02]  /*06b0*/  LOP3.LUT R3, R3, 0x3ffffffc, RZ, 0xc0, !PT ;  /* 0x3ffffffc03037812 */ /* 0x000fe400078ec0ff */
[----:B-1----:R-:W-:Y:S01]  /*06c0*/  I2FP.F32.U32 R0, UR13 ;  /* 0x0000000d00007c45 */ /* 0x002fe20008201000 */
[----:B------:R-:W-:Y:S01]  /*06d0*/  IMAD.IADD R8, R7, 0x1, -R8 ;  /* 0x0000000107087824 */ /* 0x000fe200078e0a08 */
[----:B--2---:R-:W-:Y:S01]  /*06e0*/  ISETP.NE.OR P1, PT, R9, RZ, !P1 ;  /* 0x000000ff0900720c */ /* 0x004fe20004f25670 */
[----:B------:R-:W-:Y:S01]  /*06f0*/  IMAD.IADD R3, R6, 0x1, -R3 ;  /* 0x0000000106037824 */ /* 0x000fe200078e0a03 */
[----:B------:R-:W0:Y:S01]  /*0700*/  @!UP0 S2UR UR7, SR_CgaCtaId ;  /* 0x00000000000789c3 */ /* 0x000e220000008800 */
[----:B------:R-:W-:Y:S01]  /*0710*/  FMUL R12, R0, UR4 ;  /* 0x00000004000c7c20 */ /* 0x000fe20008400000 */
[----:B------:R-:W-:Y:S01]  /*0720*/  ULDC UR4, c[0x0][0x154] ;  /* 0x0000550000047ab9 */ /* 0x000fe20000000800 */
[----:B------:R-:W-:Y:S01]  /*0730*/  IMAD R8, R3, 0x4, R8 ;  /* 0x0000000403087824 */ /* 0x000fe200078e0208 */
[----:B------:R-:W-:Y:S01]  /*0740*/  SHF.R.S32.HI R3, RZ, 0x1f, R2 ;  /* 0x0000001fff037819 */ /* 0x000fe20000011402 */
[----:B------:R-:W-:Y:S01]  /*0750*/  @!UP0 UMOV UR6, 0x400 ;  /* 0x0000040000068882 */ /* 0x000fe20000000000 */
[----:B-----5:R-:W-:Y:S01]  /*0760*/  R2UR UR12, R4 ;  /* 0x00000000040c72ca */ /* 0x020fe200000e0000 */
[----:B------:R-:W1:Y:S01]  /*0770*/  F2I.U32.TRUNC.NTZ R12, R12 ;  /* 0x0000000c000c7305 */ /* 0x000e62000020f000 */
[----:B------:R-:W-:Y:S01]  /*0780*/  LEA.HI R3, R3, R2, RZ, 0x2 ;  /* 0x0000000203037211 */ /* 0x000fe200078f10ff */
[C---:B------:R-:W-:Y:S01]  /*0790*/  IMAD.SHL.U32 R13, R8.reuse, 0x4, RZ ;  /* 0x00000004080d7824 */ /* 0x040fe200078e00ff */
[----:B------:R-:W-:Y:S01]  /*07a0*/  LEA.HI R0, R8, R8, RZ, 0x1 ;  /* 0x0000000808007211 */ /* 0x000fe200078f08ff */
[----:B------:R-:W-:Y:S01]  /*07b0*/  VOTEU.ALL UP1, P1 ;  /* 0x00000000003f7886 */ /* 0x000fe20000820000 */
[----:B------:R-:W-:Y:S01]  /*07c0*/  LOP3.LUT R3, R3, 0xfffffffc, RZ, 0xc0, !PT ;  /* 0xfffffffc03037812 */ /* 0x000fe200078ec0ff */
[----:B------:R-:W-:Y:S01]  /*07d0*/  VOTEU.ALL UP2, P1 ;  /* 0x00000000003f7886 */ /* 0x000fe20000840000 */
[----:B------:R-:W-:Y:S01]  /*07e0*/  LOP3.LUT R7, R0, 0xfffffffe, RZ, 0xc0, !PT ;  /* 0xfffffffe00077812 */ /* 0x000fe200078ec0ff */
[----:B------:R-:W-:Y:S01]  /*07f0*/  VOTEU.ALL UP3, P1 ;  /* 0x00000000003f7886 */ /* 0x000fe20000860000 */
[----:B------:R-:W2:Y:S01]  /*0800*/  @!UP1 S2UR UR10, SR_CgaCtaId ;  /* 0x00000000000a99c3 */ /* 0x000ea20000008800 */
[----:B------:R-:W-:Y:S01]  /*0810*/  IMAD.IADD R19, R2, 0x1, -R3 ;  /* 0x0000000102137824 */ /* 0x000fe200078e0a03 */
[----:B---3--:R-:W-:Y:S01]  /*0820*/  I2FP.F32.U32 R0, R16 ;  /* 0x0000001000007245 */ /* 0x008fe20000201000 */
[C---:B------:R-:W-:Y:S01]  /*0830*/  IMAD.IADD R7, R8.reuse, 0x1, -R7 ;  /* 0x0000000108077824 */ /* 0x040fe200078e0a07 */
[----:B------:R-:W-:Y:S01]  /*0840*/  @!UP1 UMOV UR9, 0x400 ;  /* 0x0000040000099882 */ /* 0x000fe20000000000 */
[----:B------:R-:W-:Y:S01]  /*0850*/  LOP3.LUT R13, R8, 0xc, R13, 0x78, !PT ;  /* 0x0000000c080d7812 */ /* 0x000fe200078e780d */
[----:B-1----:R-:W-:-:S02]  /*0860*/  IMAD.MOV R9, RZ, RZ, -R12 ;  /* 0x000000ffff097224 */ /* 0x002fc400078e0a0c */
[----:B------:R-:W-:Y:S01]  /*0870*/  FMUL R0, R0, UR4 ;  /* 0x0000000400007c20 */ /* 0x000fe20008400000 */
[----:B------:R-:W1:Y:S01]  /*0880*/  LDC R2, c[0x0][0x140] ;  /* 0x00005000ff027b82 */ /* 0x000e620000000800 */
[----:B------:R-:W-:Y:S01]  /*0890*/  UMOV UR4, 0x20 ;  /* 0x0000002000047882 */ /* 0x000fe20000000000 */
[----:B----4-:R-:W-:Y:S01]  /*08a0*/  IMAD R24, R14, R9, UR13 ;  /* 0x0000000d0e187e24 */ /* 0x010fe2000f8e0209 */
[----:B------:R-:W-:-:S04]  /*08b0*/  @!UP0 UIADD3 UR4, -UR4, 0x100000, URZ ;  /* 0x0010000004048890 */ /* 0x000fc8000fffe13f */
[----:B------:R-:W-:Y:S02]  /*08c0*/  @!UP0 USHF.L.U32 UR5, UR4, 0xb, URZ ;  /* 0x0000000b04058899 */ /* 0x000fe4000800063f */
[----:B------:R-:W-:Y:S01]  /*08d0*/  @!UP0 USHF.L.U32 UR4, UR4, 0x1, URZ ;  /* 0x0000000104048899 */ /* 0x000fe2000800063f */
[----:B------:R-:W-:Y:S01]  /*08e0*/  ISETP.NE.AND P2, PT, R19, 0x3, PT ;  /* 0x000000031300780c */ /* 0x000fe20003f45270 */
[----:B------:R-:W3:Y:S01]  /*08f0*/  F2I.U32.TRUNC.NTZ R0, R0 ;  /* 0x0000000000007305 */ /* 0x000ee2000020f000 */
[----:B0-----:R-:W-:Y:S01]  /*0900*/  @!UP0 ULEA UR8, UR7, UR6, 0x18 ;  /* 0x0000000607088291 */ /* 0x001fe2000f8ec03f */
[----:B------:R-:W-:Y:S01]  /*0910*/  ISETP.NE.AND P3, PT, R7, R24, PT ;  /* 0x000000180700720c */ /* 0x000fe20003f65270 */
[----:B------:R-:W-:-:S04]  /*0920*/  @!UP1 UIADD3 UR6, -UR11, 0x100000, URZ ;  /* 0x001000000b069890 */ /* 0x000fc8000fffe13f */
[----:B------:R-:W-:Y:S02]  /*0930*/  @!UP1 USHF.L.U32 UR7, UR6, 0xb, URZ ;  /* 0x0000000b06079899 */ /* 0x000fe4000800063f */
[----:B------:R-:W-:Y:S01]  /*0940*/  @!UP1 USHF.L.U32 UR6, UR6, 0x1, URZ ;  /* 0x0000000106069899 */ /* 0x000fe2000800063f */
[----:B------:R-:W-:Y:S01]  /*0950*/  IMAD.MOV.U32 R12, RZ, RZ, 0x1 ;  /* 0x00000001ff0c7424 */ /* 0x000fe200078e00ff */
[----:B------:R-:W-:Y:S01]  /*0960*/  VOTEU.ALL UP4, P1 ;  /* 0x00000000003f7886 */ /* 0x000fe20000880000 */
[----:B------:R-:W-:Y:S01]  /*0970*/  VOTEU.ALL UP5, P1 ;  /* 0x00000000003f7886 */ /* 0x000fe200008a0000 */
[----:B------:R-:W-:Y:S01]  /*0980*/  VOTEU.ALL UP0, P0 ;  /* 0x00000000003f7886 */ /* 0x000fe20000000000 */
[----:B--2---:R-:W-:Y:S01]  /*0990*/  @!UP1 ULEA UR9, UR10, UR9, 0x18 ;  /* 0x000000090a099291 */ /* 0x004fe2000f8ec03f */
[----:B------:R-:W-:Y:S01]  /*09a0*/  VOTEU.ALL UP1, P0 ;  /* 0x00000000003f7886 */ /* 0x000fe20000020000 */
[----:B------:R-:W-:Y:S01]  /*09b0*/  ISETP.EQ.OR P0, PT, R19, RZ, !P2 ;  /* 0x000000ff1300720c */ /* 0x000fe20005702670 */
[----:B---3--:R-:W-:Y:S01]  /*09c0*/  IMAD.MOV R26, RZ, RZ, -R0 ;  /* 0x000000ffff1a7224 */ /* 0x008fe200078e0a00 */
[----:B------:R-:W-:Y:S01]  /*09d0*/  @P3 LEA.HI R0, R13, R13, RZ, 0x1 ;  /* 0x0000000d0d003211 */ /* 0x000fe200078f08ff */
[----:B------:R-:W0:Y:S02]  /*09e0*/  FENCE.VIEW.ASYNC.S ;  /* 0x00000000000073c6 */ /* 0x000e240000000000 */
[----:B0-----:R0:W2:Y:S01]  /*09f0*/  @!UP0 SYNCS.EXCH.64 URZ, [UR8+0x150], UR4 ;  /* 0x00015004083f85b2 */ /* 0x0010a20008000100 */
[----:B------:R-:W-:Y:S01]  /*0a00*/  ISETP.EQ.AND P0, PT, R5, RZ, P0 ;  /* 0x000000ff0500720c */ /* 0x000fe20000702270 */
[----:B------:R-:W-:Y:S01]  /*0a10*/  IMAD R3, R25, R26, R16 ;  /* 0x0000001a19037224 */ /* 0x000fe200078e0210 */
[----:B-1----:R-:W-:-:S02]  /*0a20*/  ISETP.EQ.U32.AND P1, PT, R2, 0x1, PT ;  /* 0x000000010200780c */ /* 0x002fc40003f22070 */
[----:B------:R-:W-:Y:S02]  /*0a30*/  @P3 SHF.R.S32.HI R0, RZ, 0x1, R0 ;  /* 0x00000001ff003819 */ /* 0x000fe40000011400 */
[----:B------:R-:W-:Y:S02]  /*0a40*/  SEL R7, RZ, 0x1, !P0 ;  /* 0x00000001ff077807 */ /* 0x000fe40004000000 */
[----:B------:R-:W-:Y:S02]  /*0a50*/  @P3 ISETP.NE.AND P5, PT, R0, R3, PT ;  /* 0x000000030000320c */ /* 0x000fe40003fa5270 */
[----:B------:R-:W-:Y:S02]  /*0a60*/  ISETP.NE.AND P2, PT, R5, RZ, PT ;  /* 0x000000ff0500720c */ /* 0x000fe40003f45270 */
[----:B------:R-:W-:Y:S02]  /*0a70*/  SEL R7, R7, 0x2, P4 ;  /* 0x0000000207077807 */ /* 0x000fe40002000000 */
[----:B------:R-:W-:Y:S01]  /*0a80*/  @P3 SEL R12, RZ, 0x1, P5 ;  /* 0x00000001ff0c3807 */ /* 0x000fe20002800000 */
[----:B------:R0:W1:Y:S01]  /*0a90*/  @!UP1 SYNCS.EXCH.64 URZ, [UR8+0x158], UR4 ;  /* 0x00015804083f95b2 */ /* 0x0000620008000100 */
[----:B------:R-:W-:Y:S01]  /*0aa0*/  NOP ;  /* 0x0000000000007918 */ /* 0x000fe20000000000 */
[----:B------:R0:W3:Y:S01]  /*0ab0*/  @!UP2 SYNCS.EXCH.64 URZ, [UR9+0x130], UR6 ;  /* 0x00013006093fa5b2 */ /* 0x0000e20008000100 */
[----:B------:R0:W4:Y:S01]  /*0ac0*/  @!UP3 SYNCS.EXCH.64 URZ, [UR9+0x138], UR6 ;  /* 0x00013806093fb5b2 */ /* 0x0001220008000100 */
[----:B------:R0:W0:Y:S01]  /*0ad0*/  @!UP4 SYNCS.EXCH.64 URZ, [UR9+0x140], UR6 ;  /* 0x00014006093fc5b2 */ /* 0x0000220008000100 */
[----:B------:R0:W0:Y:S01]  /*0ae0*/  @!UP5 SYNCS.EXCH.64 URZ, [UR9+0x148], UR6 ;  /* 0x00014806093fd5b2 */ /* 0x0000220008000100 */
[----:B------:R-:W-:Y:S01]  /*0af0*/  NOP ;  /* 0x0000000000007918 */ /* 0x000fe20000000000 */
[----:B--2---:R-:W-:Y:S05]  /*0b00*/  @!P1 BRA `(.L_x_4) ;  /* 0x0000000000089947 */ /* 0x004fea0003800000 */
[----:B01-34-:R-:W-:Y:S01]  /*0b10*/  UCGABAR_ARV ;  /* 0x00000000000079c7 */ /* 0x01bfe20008000000 */
[----:B------:R-:W-:Y:S05]  /*0b20*/  BRA `(.L_x_5) ;  /* 0x0000000000047947 */ /* 0x000fea0003800000 */
.L_x_4:
[----:B01-34-:R-:W-:Y:S01]  /*0b30*/  NOP ;  /* 0x0000000000007918 */ /* 0x01bfe20000000000 */
.L_x_5:
[----:B------:R-:W-:Y:S01]  /*0b40*/  ULDC.64 UR4, c[0x0][0x698] ;  /* 0x0001a60000047ab9 */ /* 0x000fe20000000a00 */
[----:B------:R-:W-:Y:S01]  /*0b50*/  ULDC.64 UR18, c[0x0][0x208] ;  /* 0x0000820000127ab9 */ /* 0x000fe20000000a00 */
[----:B------:R-:W-:-:S04]  /*0b60*/  ISETP.NE.U32.AND P0, PT, RZ, UR4, PT ;  /* 0x00000004ff007c0c */ /* 0x000fc8000bf05070 */
[----:B------:R-:W-:-:S13]  /*0b70*/  ISETP.NE.AND.EX P0, PT, RZ, UR5, PT, P0 ;  /* 0x00000005ff007c0c */ /* 0x000fda000bf05300 */
[----:B------:R-:W-:Y:S05]  /*0b80*/  @!P0 BRA `(.L_x_6) ;  /* 0x00000000001c8947 */ /* 0x000fea0003800000 */
[----:B------:R-:W0:Y:S02]  /*0b90*/  LDC.64 R2, c[0x0][0x698] ;  /* 0x0001a600ff027b82 */ /* 0x000e240000000a00 */
[----:B0-----:R-:W2:Y:S02]  /*0ba0*/  LDG.E.64 R2, desc[UR18][R2.64] ;  /* 0x0000001202027981 */ /* 0x001ea4000c1e1b00 */
[----:B--2---:R-:W-:-:S04]  /*0bb0*/  ISETP.NE.U32.AND P0, PT, R2, RZ, PT ;  /* 0x000000ff0200720c */ /* 0x004fc80003f05070 */
[----:B------:R-:W-:-:S13]  /*0bc0*/  ISETP.NE.AND.EX P0, PT, R3, RZ, PT, P0 ;  /* 0x000000ff0300720c */ /* 0x000fda0003f05300 */
[----:B------:R-:W-:Y:S05]  /*0bd0*/  @!P0 BRA `(.L_x_6) ;  /* 0x0000000000088947 */ /* 0x000fea0003800000 */
[----:B------:R0:W5:Y:S01]  /*0be0*/  LD.E R14, desc[UR18][R2.64] ;  /* 0x00000012020e7980 */ /* 0x000162000c101900 */
[----:B------:R-:W-:Y:S05]  /*0bf0*/  BRA `(.L_x_7) ;  /* 0x0000000000207947 */ /* 0x000fea0003800000 */
.L_x_6:
[----:B------:R-:W-:Y:S02]  /*0c00*/  ULDC.64 UR4, c[0x0][0x688] ;  /* 0x0001a20000047ab9 */ /* 0x000fe40000000a00 */
[----:B------:R-:W-:-:S04]  /*0c10*/  ISETP.NE.U32.AND P0, PT, RZ, UR4, PT ;  /* 0x00000004ff007c0c */ /* 0x000fc8000bf05070 */
[----:B------:R-:W-:-:S13]  /*0c20*/  ISETP.NE.AND.EX P0, PT, RZ, UR5, PT, P0 ;  /* 0x00000005ff007c0c */ /* 0x000fda000bf05300 */
[----:B------:R-:W-:Y:S05]  /*0c30*/  @!P0 BRA `(.L_x_8) ;  /* 0x00000000000c8947 */ /* 0x000fea0003800000 */
[----:B------:R-:W0:Y:S02]  /*0c40*/  LDC.64 R14, c[0x0][0x688] ;  /* 0x0001a200ff0e7b82 */ /* 0x000e240000000a00 */
[----:B0-----:R1:W5:Y:S01]  /*0c50*/  LDG.E R14, desc[UR18][R14.64] ;  /* 0x000000120e0e7981 */ /* 0x001362000c1e1900 */
[----:B------:R-:W-:Y:S05]  /*0c60*/  BRA `(.L_x_7) ;  /* 0x0000000000047947 */ /* 0x000fea0003800000 */
.L_x_8:
[----:B------:R-:W2:Y:S02]  /*0c70*/  LDC R14, c[0x0][0x680] ;  /* 0x0001a000ff0e7b82 */ /* 0x000ea40000000800 */
.L_x_7:
[----:B------:R-:W-:Y:S02]  /*0c80*/  ULDC.64 UR4, c[0x0][0x6a0] ;  /* 0x0001a80000047ab9 */ /* 0x000fe40000000a00 */
[----:B------:R-:W-:-:S04]  /*0c90*/  ISETP.NE.U32.AND P0, PT, RZ, UR4, PT ;  /* 0x00000004ff007c0c */ /* 0x000fc8000bf05070 */
[----:B------:R-:W-:-:S13]  /*0ca0*/  ISETP.NE.AND.EX P0, PT, RZ, UR5, PT, P0 ;  /* 0x00000005ff007c0c */ /* 0x000fda000bf05300 */
[----:B------:R-:W-:Y:S05]  /*0cb0*/  @!P0 BRA `(.L_x_9) ;  /* 0x00000000001c8947 */ /* 0x000fea0003800000 */
[----:B0-----:R-:W0:Y:S02]  /*0cc0*/  LDC.64 R2, c[0x0][0x6a0] ;  /* 0x0001a800ff027b82 */ /* 0x001e240000000a00 */
[----:B0-----:R-:W3:Y:S02]  /*0cd0*/  LDG.E.64 R2, desc[UR18][R2.64] ;  /* 0x0000001202027981 */ /* 0x001ee4000c1e1b00 */
[----:B---3--:R-:W-:-:S04]  /*0ce0*/  ISETP.NE.U32.AND P0, PT, R2, RZ, PT ;  /* 0x000000ff0200720c */ /* 0x008fc80003f05070 */
[----:B------:R-:W-:-:S13]  /*0cf0*/  ISETP.NE.AND.EX P0, PT, R3, RZ, PT, P0 ;  /* 0x000000ff0300720c */ /* 0x000fda0003f05300 */
[----:B------:R-:W-:Y:S05]  /*0d00*/  @!P0 BRA `(.L_x_9) ;  /* 0x0000000000088947 */ /* 0x000fea0003800000 */
[----:B-1----:R0:W5:Y:S01]  /*0d10*/  LD.E R15, desc[UR18][R2.64] ;  /* 0x00000012020f7980 */ /* 0x002162000c101900 */
[----:B------:R-:W-:Y:S05]  /*0d20*/  BRA `(.L_x_10) ;  /* 0x0000000000207947 */ /* 0x000fea0003800000 */
.L_x_9:
[----:B------:R-:W-:Y:S02]  /*0d30*/  ULDC.64 UR4, c[0x0][0x690] ;  /* 0x0001a40000047ab9 */ /* 0x000fe40000000a00 */
[----:B------:R-:W-:-:S04]  /*0d40*/  ISETP.NE.U32.AND P0, PT, RZ, UR4, PT ;  /* 0x00000004ff007c0c */ /* 0x000fc8000bf05070 */
[----:B------:R-:W-:-:S13]  /*0d50*/  ISETP.NE.AND.EX P0, PT, RZ, UR5, PT, P0 ;  /* 0x00000005ff007c0c */ /* 0x000fda000bf05300 */
[----:B------:R-:W-:Y:S05]  /*0d60*/  @!P0 BRA `(.L_x_11) ;  /* 0x00000000000c8947 */ /* 0x000fea0003800000 */
[----:B0-----:R-:W1:Y:S02]  /*0d70*/  LDC.64 R2, c[0x0][0x690] ;  /* 0x0001a400ff027b82 */ /* 0x001e640000000a00 */
[----:B-1----:R1:W5:Y:S01]  /*0d80*/  LDG.E R15, desc[UR18][R2.64] ;  /* 0x00000012020f7981 */ /* 0x002362000c1e1900 */
[----:B------:R-:W-:Y:S05]  /*0d90*/  BRA `(.L_x_10) ;  /* 0x0000000000047947 */ /* 0x000fea0003800000 */
.L_x_11:
[----:B-1----:R-:W3:Y:S02]  /*0da0*/  LDC R15, c[0x0][0x684] ;  /* 0x0001a100ff0f7b82 */ /* 0x002ee40000000800 */
.L_x_10:
[----:B------:R-:W4:Y:S01]  /*0db0*/  LDC R0, c[0x0][0x75c] ;  /* 0x0001d700ff007b82 */ /* 0x000f220000000800 */
[----:B------:R-:W-:Y:S01]  /*0dc0*/  ULDC UR8, c[0x0][0x604] ;  /* 0x0001810000087ab9 */ /* 0x000fe20000000800 */
[----:B------:R-:W-:Y:S01]  /*0dd0*/  ISETP.NE.AND P0, PT, R5, 0x2, PT ;  /* 0x000000020500780c */ /* 0x000fe20003f05270 */
[----:B------:R-:W-:Y:S01]  /*0de0*/  UIADD3 UR8, UR8, 0x1f, URZ ;  /* 0x0000001f08087890 */ /* 0x000fe2000fffe03f */
[----:B------:R-:W-:Y:S01]  /*0df0*/  IMAD.U32 R4, RZ, RZ, UR13 ;  /* 0x0000000dff047e24 */ /* 0x000fe2000f8e00ff */
[----:B------:R-:W-:Y:S01]  /*0e00*/  UMOV UR5, URZ ;  /* 0x0000003f00057c82 */ /* 0x000fe20008000000 */
[----:B------:R-:W-:Y:S01]  /*0e10*/  UMOV UR4, URZ ;  /* 0x0000003f00047c82 */ /* 0x000fe20008000000 */
[----:B------:R-:W-:Y:S01]  /*0e20*/  USHF.R.S32.HI UR9, URZ, 0x1f, UR8 ;  /* 0x0000001f3f097899 */ /* 0x000fe20008011408 */
[----:B------:R-:W-:-:S03]  /*0e30*/  ULDC.64 UR10, c[0x0][0x750] ;  /* 0x0001d400000a7ab9 */ /* 0x000fc60000000a00 */
[----:B------:R-:W-:Y:S01]  /*0e40*/  ULEA.HI UR9, UR9, UR8, URZ, 0x5 ;  /* 0x0000000809097291 */ /* 0x000fe2000f8f283f */
[----:B----4-:R-:W-:-:S13]  /*0e50*/  ISETP.NE.AND P3, PT, R0, 0x1, PT ;  /* 0x000000010000780c */ /* 0x010fda0003f65270 */
[----:B01----:R-:W0:Y:S01]  /*0e60*/  @P3 LDC R3, c[0x0][0x10] ;  /* 0x00000400ff033b82 */ /* 0x003e220000000800 */
[----:B------:R-:W-:Y:S02]  /*0e70*/  @P3 IMAD.MOV.U32 R17, RZ, RZ, RZ ;  /* 0x000000ffff113224 */ /* 0x000fe400078e00ff */
[----:B------:R-:W-:-:S05]  /*0e80*/  @P3 IMAD.MOV.U32 R5, RZ, RZ, RZ ;  /* 0x000000ffff053224 */ /* 0x000fca00078e00ff */
[----:B------:R-:W1:Y:S01]  /*0e90*/  @!P3 LDC R9, c[0x0][0xc] ;  /* 0x00000300ff09bb82 */ /* 0x000e620000000800 */
[----:B------:R-:W-:Y:S01]  /*0ea0*/  ULDC UR6, c[0x0][0xc] ;  /* 0x0000030000067ab9 */ /* 0x000fe20000000800 */
[----:B------:R-:W-:Y:S02]  /*0eb0*/  ULDC UR7, c[0x0][0x10] ;  /* 0x0000040000077ab9 */ /* 0x000fe40000000800 */
[----:B------:R-:W-:-:S04]  /*0ec0*/  UIMAD.WIDE.U32 UR6, UR6, UR7, URZ ;  /* 0x00000007060672a5 */ /* 0x000fc8000f8e003f */
[----:B------:R-:W4:Y:S01]  /*0ed0*/  LDC R8, c[0x0][0x14] ;  /* 0x00000500ff087b82 */ /* 0x000f220000000800 */
[----:B0-----:R-:W-:-:S04]  /*0ee0*/  @P3 IMAD.WIDE.U32 R2, R3, UR13, R16 ;  /* 0x0000000d03023c25 */ /* 0x001fc8000f8e0010 */
[----:B------:R-:W-:Y:S02]  /*0ef0*/  @P3 IMAD.IADD R3, R3, 0x1, R5 ;  /* 0x0000000103033824 */ /* 0x000fe400078e0205 */
[----:B------:R-:W-:Y:S02]  /*0f00*/  IMAD.MOV.U32 R5, RZ, RZ, RZ ;  /* 0x000000ffff057224 */ /* 0x000fe400078e00ff */
[----:B-1----:R-:W-:-:S04]  /*0f10*/  @!P3 IMAD.WIDE.U32 R4, R16, R9, R4 ;  /* 0x000000091004b225 */ /* 0x002fc800078e0004 */
[----:B------:R-:W-:Y:S02]  /*0f20*/  @!P3 IMAD.MOV.U32 R2, RZ, RZ, R4 ;  /* 0x000000ffff02b224 */ /* 0x000fe400078e0004 */
[C---:B----4-:R-:W-:Y:S02]  /*0f30*/  IMAD R21, R8.reuse, UR7, RZ ;  /* 0x0000000708157c24 */ /* 0x050fe4000f8e02ff */
[----:B------:R-:W-:Y:S01]  /*0f40*/  IMAD.WIDE.U32 R8, R8, UR6, RZ ;  /* 0x0000000608087c25 */ /* 0x000fe2000f8e00ff */
[----:B------:R-:W-:-:S03]  /*0f50*/  USHF.R.S32.HI UR6, URZ, 0x5, UR9 ;  /* 0x000000053f067899 */ /* 0x000fc60008011409 */
[----:B------:R-:W-:Y:S02]  /*0f60*/  @!P3 IMAD.MOV.U32 R3, RZ, RZ, R5 ;  /* 0x000000ffff03b224 */ /* 0x000fe400078e0005 */
[----:B------:R-:W-:Y:S01]  /*0f70*/  IMAD.IADD R0, R9, 0x1, R21 ;  /* 0x0000000109007824 */ /* 0x000fe200078e0215 */
[----:B------:R-:W-:Y:S06]  /*0f80*/  @P0 BRA `(.L_x_12) ;  /* 0x0000000000200947 */ /* 0x000fec0003800000 */
[----:B------:R-:W-:Y:S01]  /*0f90*/  UISETP.GE.U32.AND UP0, UPT, UR6, 0x12, UPT ;  /* 0x000000120600788c */ /* 0x000fe2000bf06070 */
[----:B------:R-:W-:Y:S01]  /*0fa0*/  IADD3 R2, P0, R2, R8, RZ ;  /* 0x0000000802027210 */ /* 0x000fe20007f1e0ff */
[----:B------:R-:W-:-:S04]  /*0fb0*/  UIMAD.WIDE.U32 UR4, UR6, 0x38e38e39, URZ ;  /* 0x38e38e39060478a5 */ /* 0x000fc8000f8e003f */
[----:B------:R-:W-:Y:S01]  /*0fc0*/  USHF.R.U32.HI UR5, URZ, 0x2, UR5 ;  /* 0x000000023f057899 */ /* 0x000fe20008011605 */
[----:B------:R-:W-:Y:S02]  /*0fd0*/  IMAD.X R3, R0, 0x1, R3, P0 ;  /* 0x0000000100037824 */ /* 0x000fe400000e0603 */
[----:B------:R-:W-:Y:S02]  /*0fe0*/  UMOV UR4, URZ ;  /* 0x0000003f00047c82 */ /* 0x000fe40008000000 */
[----:B------:R-:W-:Y:S02]  /*0ff0*/  @UP0 ULOP3.LUT UR4, UR5, 0x1, URZ, 0xc0, !UPT ;  /* 0x0000000105040892 */ /* 0x000fe4000f8ec03f */
[----:B------:R-:W-:-:S12]  /*1000*/  UIMAD UR5, UR5, -0x12, UR6 ;  /* 0xffffffee050578a4 */ /* 0x000fd8000f8e0206 */
.L_x_12:
[----:B------:R-:W-:Y:S01]  /*1010*/  ISETP.GE.U32.AND P0, PT, R2, UR10, PT ;  /* 0x0000000a02007c0c */ /* 0x000fe2000bf06070 */
[----:B------:R-:W-:Y:S01]  /*1020*/  IMAD.MOV.U32 R6, RZ, RZ, -0x1 ;  /* 0xffffffffff067424 */ /* 0x000fe200078e00ff */
[----:B------:R-:W-:Y:S01]  /*1030*/  PRMT R20, RZ, 0x7610, R20 ;  /* 0x00007610ff147816 */ /* 0x000fe20000000014 */
[----:B------:R-:W-:Y:S01]  /*1040*/  IMAD.MOV.U32 R4, RZ, RZ, -0x1 ;  /* 0xffffffffff047424 */ /* 0x000fe200078e00ff */
[----:B------:R-:W-:Y:S01]  /*1050*/  ISETP.GE.U32.AND.EX P0, PT, R3, UR11, PT, P0 ;  /* 0x0000000b03007c0c */ /* 0x000fe2000bf06100 */
[----:B------:R-:W-:-:S12]  /*1060*/  IMAD.MOV.U32 R5, RZ, RZ, -0x1 ;  /* 0xffffffffff057424 */ /* 0x000fd800078e00ff */
[----:B------:R-:W-:Y:S05]  /*1070*/  @P0 BRA `(.L_x_13) ;  /* 0x0000000400240947 */ /* 0x000fea0003800000 */
[----:B------:R-:W0:Y:S01]  /*1080*/  LDC.64 R28, c[0x0][0x728] ;  /* 0x0001ca00ff1c7b82 */ /* 0x000e220000000a00 */
[----:B------:R-:W-:Y:S02]  /*1090*/  IMAD.MOV.U32 R4, RZ, RZ, R2 ;  /* 0x000000ffff047224 */ /* 0x000fe400078e0002 */
[----:B------:R-:W-:-:S05]  /*10a0*/  IMAD.MOV.U32 R5, RZ, RZ, R3 ;  /* 0x000000ffff057224 */ /* 0x000fca00078e0003 */
[----:B------:R-:W1:Y:S08]  /*10b0*/  LDC R6, c[0x0][0x730] ;  /* 0x0001cc00ff067b82 */ /* 0x000e700000000800 */
[----:B------:R-:W4:Y:S01]  /*10c0*/  LDC.64 R30, c[0x0][0x720] ;  /* 0x0001c800ff1e7b82 */ /* 0x000f220000000a00 */
[----:B0-----:R-:W-:-:S04]  /*10d0*/  ISETP.NE.U32.AND P0, PT, R28, RZ, PT ;  /* 0x000000ff1c00720c */ /* 0x001fc80003f05070 */
[----:B------:R-:W-:-:S13]  /*10e0*/  ISETP.NE.AND.EX P0, PT, R29, RZ, PT, P0 ;  /* 0x000000ff1d00720c */ /* 0x000fda0003f05300 */
[----:B-1--4-:R-:W-:Y:S05]  /*10f0*/  @!P0 BRA `(.L_x_14) ;  /* 0x0000000000288947 */ /* 0x012fea0003800000 */
[----:B------:R-:W0:Y:S02]  /*1100*/  LDC R23, c[0x0][0x734] ;  /* 0x0001cd00ff177b82 */ /* 0x000e240000000800 */
[----:B0-----:R-:W-:-:S05]  /*1110*/  IADD3 R23, P0, R2, R23, RZ ;  /* 0x0000001702177210 */ /* 0x001fca0007f1e0ff */
[----:B------:R-:W-:-:S04]  /*1120*/  IMAD.X R27, RZ, RZ, R3, P0 ;  /* 0x000000ffff1b7224 */ /* 0x000fc800000e0603 */
[----:B------:R-:W-:-:S04]  /*1130*/  IMAD.WIDE.U32 R4, R27, R28, RZ ;  /* 0x0000001c1b047225 */ /* 0x000fc800078e00ff */
[----:B------:R-:W-:-:S04]  /*1140*/  IMAD.WIDE.U32 R20, P0, R23, R29, R4 ;  /* 0x0000001d17147225 */ /* 0x000fc80007800004 */
[----:B------:R-:W-:-:S04]  /*1150*/  IMAD.WIDE.U32 R4, R23, R28, RZ ;  /* 0x0000001c17047225 */ /* 0x000fc800078e00ff */
[----:B------:R-:W-:Y:S01]  /*1160*/  IMAD.X R23, RZ, RZ, RZ, P0 ;  /* 0x000000ffff177224 */ /* 0x000fe200000e06ff */
[----:B------:R-:W-:Y:S01]  /*1170*/  IADD3 RZ, P0, R5, R20, RZ ;  /* 0x0000001405ff7210 */ /* 0x000fe20007f1e0ff */
[----:B------:R-:W-:-:S04]  /*1180*/  IMAD.MOV.U32 R22, RZ, RZ, R21 ;  /* 0x000000ffff167224 */ /* 0x000fc800078e0015 */
[----:B------:R-:W-:-:S08]  /*1190*/  IMAD.WIDE.U32.X R4, R27, R29, R22, P0 ;  /* 0x0000001d1b047225 */ /* 0x000fd000000e0416 */
.L_x_14:
[----:B------:R-:W0:Y:S01]  /*11a0*/  LDC.64 R32, c[0x0][0x740] ;  /* 0x0001d000ff207b82 */ /* 0x000e220000000a00 */
[-CC-:B------:R-:W-:Y:S01]  /*11b0*/  SHF.R.U64 R36, R4, R6.reuse, R5.reuse ;  /* 0x0000000604247219 */ /* 0x180fe20000001205 */
[----:B------:R-:W-:Y:S01]  /*11c0*/  IMAD.MOV.U32 R37, RZ, RZ, 0x1 ;  /* 0x00000001ff257424 */ /* 0x000fe200078e00ff */
[----:B------:R-:W-:Y:S02]  /*11d0*/  SHF.R.U32.HI R4, RZ, R6, R5 ;  /* 0x00000006ff047219 */ /* 0x000fe40000011605 */
[----:B------:R-:W-:-:S03]  /*11e0*/  IADD3 R21, P0, RZ, -R36, RZ ;  /* 0x80000024ff157210 */ /* 0x000fc60007f1e0ff */
[----:B------:R-:W1:Y:S02]  /*11f0*/  LDC R20, c[0x0][0x718] ;  /* 0x0001c600ff147b82 */ /* 0x000e640000000800 */
[----:B------:R-:W-:-:S04]  /*1200*/  IMAD.X R5, RZ, RZ, ~R4, P0 ;  /* 0x000000ffff057224 */ /* 0x000fc800000e0e04 */
[-C--:B------:R-:W-:Y:S02]  /*1210*/  IMAD R6, R5, R30.reuse, RZ ;  /* 0x0000001e05067224 */ /* 0x080fe400078e02ff */
[----:B------:R-:W4:Y:S01]  /*1220*/  LDC R23, c[0x0][0x708] ;  /* 0x0001c200ff177b82 */ /* 0x000f220000000800 */
[----:B------:R-:W-:-:S04]  /*1230*/  IMAD.WIDE.U32 R4, R21, R30, R2 ;  /* 0x0000001e15047225 */ /* 0x000fc800078e0002 */
[----:B------:R-:W-:-:S03]  /*1240*/  IMAD R21, R21, R31, R6 ;  /* 0x0000001f15157224 */ /* 0x000fc600078e0206 */
[----:B------:R-:W2:Y:S01]  /*1250*/  LDC R28, c[0x0][0x758] ;  /* 0x0001d600ff1c7b82 */ /* 0x000ea20000000800 */
[----:B------:R-:W-:Y:S01]  /*1260*/  IMAD.IADD R5, R5, 0x1, R21 ;  /* 0x0000000105057824 */ /* 0x000fe200078e0215 */
[----:B0-----:R-:W-:Y:S01]  /*1270*/  ISETP.NE.U32.AND P0, PT, R32, RZ, PT ;  /* 0x000000ff2000720c */ /* 0x001fe20003f05070 */
[----:B------:R-:W-:-:S03]  /*1280*/  IMAD.MOV.U32 R21, RZ, RZ, -0x1 ;  /* 0xffffffffff157424 */ /* 0x000fc600078e00ff */
[----:B------:R-:W-:Y:S02]  /*1290*/  ISETP.NE.AND.EX P0, PT, R33, RZ, PT, P0 ;  /* 0x000000ff2100720c */ /* 0x000fe40003f05300 */
[----:B------:R-:W0:Y:S01]  /*12a0*/  LDC R31, c[0x0][0x700] ;  /* 0x0001c000ff1f7b82 */ /* 0x000e220000000800 */
[-CC-:B-1----:R-:W-:Y:S02]  /*12b0*/  SHF.R.U64 R29, R4, R20.reuse, R5.reuse ;  /* 0x00000014041d7219 */ /* 0x182fe40000001205 */
[----:B------:R-:W-:-:S05]  /*12c0*/  SHF.R.U32.HI R4, RZ, R20, R5 ;  /* 0x00000014ff047219 */ /* 0x000fca0000011605 */
[----:B------:R-:W1:Y:S01]  /*12d0*/  LDC R30, c[0x0][0x748] ;  /* 0x0001d200ff1e7b82 */ /* 0x000e620000000800 */
[-CC-:B----4-:R-:W-:Y:S02]  /*12e0*/  SHF.R.U64 R39, R29, R23.reuse, R4.reuse ;  /* 0x000000171d277219 */ /* 0x190fe40000001204 */
[----:B------:R-:W-:-:S05]  /*12f0*/  SHF.R.U32.HI R5, RZ, R23, R4 ;  /* 0x00000017ff057219 */ /* 0x000fca0000011604 */
[----:B------:R-:W4:Y:S01]  /*1300*/  LDC R35, c[0x0][0x738] ;  /* 0x0001ce00ff237b82 */ /* 0x000f220000000800 */
[-C--:B--2---:R-:W-:Y:S02]  /*1310*/  SHF.L.U32 R4, R21, R28.reuse, RZ ;  /* 0x0000001c15047219 */ /* 0x084fe400000006ff */
[--C-:B------:R-:W-:Y:S02]  /*1320*/  SHF.R.U64 R38, R39, R28, R5.reuse ;  /* 0x0000001c27267219 */ /* 0x100fe40000001205 */
[----:B------:R-:W-:Y:S02]  /*1330*/  LOP3.LUT R6, RZ, R4, RZ, 0x33, !PT ;  /* 0x00000004ff067212 */ /* 0x000fe400078e33ff */
[----:B------:R-:W-:Y:S01]  /*1340*/  SHF.R.U32.HI R5, RZ, R28, R5 ;  /* 0x0000001cff057219 */ /* 0x000fe20000011605 */
[----:B------:R-:W2:Y:S01]  /*1350*/  LDC R34, c[0x0][0x710] ;  /* 0x0001c400ff227b82 */ /* 0x000ea20000000800 */
[----:B------:R-:W-:Y:S01]  /*1360*/  IMAD.MOV.U32 R4, RZ, RZ, R38 ;  /* 0x000000ffff047224 */ /* 0x000fe200078e0026 */
[----:B------:R-:W-:Y:S06]  /*1370*/  @!P0 BRA `(.L_x_15) ;  /* 0x0000000000288947 */ /* 0x000fec0003800000 */
[----:B------:R-:W3:Y:S02]  /*1380*/  LDC R23, c[0x0][0x74c] ;  /* 0x0001d300ff177b82 */ /* 0x000ee40000000800 */
[----:B---3--:R-:W-:-:S05]  /*1390*/  IADD3 R23, P0, R38, R23, RZ ;  /* 0x0000001726177210 */ /* 0x008fca0007f1e0ff */
        /* <DEDUP_REMOVED lines=8> */
.L_x_15:
[----:B-1----:R-:W-:Y:S01]  /*1420*/  SHF.R.U64 R17, R4, R30, R5 ;  /* 0x0000001e04117219 */ /* 0x002fe20000001205 */
[----:B------:R-:W-:Y:S01]  /*1430*/  @P3 IMAD R24, R25, R26, R16 ;  /* 0x0000001a19183224 */ /* 0x000fe200078e0210 */
[----:B------:R-:W-:Y:S01]  /*1440*/  LOP3.LUT R5, R39, R6, RZ, 0xc0, !PT ;  /* 0x0000000627057212 */ /* 0x000fe200078ec0ff */
[----:B0-----:R-:W-:Y:S01]  /*1450*/  VIADD R6, R31, 0xffffffff ;  /* 0xffffffff1f067836 */ /* 0x001fe20000000000 */
[----:B------:R-:W-:Y:S01]  /*1460*/  SHF.L.U32 R4, R37, R28, RZ ;  /* 0x0000001c25047219 */ /* 0x000fe200000006ff */
[----:B------:R-:W-:-:S03]  /*1470*/  IMAD.MOV R20, RZ, RZ, -R17 ;  /* 0x000000ffff147224 */ /* 0x000fc600078e0a11 */
[----:B------:R-:W-:Y:S01]  /*1480*/  LOP3.LUT R29, R29, R6, RZ, 0xc0, !PT ;  /* 0x000000061d1d7212 */ /* 0x000fe200078ec0ff */
[----:B------:R-:W-:Y:S02]  /*1490*/  IMAD R5, R4, R17, R5 ;  /* 0x0000001104057224 */ /* 0x000fe400078e0205 */
[----:B----4-:R-:W-:Y:S02]  /*14a0*/  IMAD R4, R20, R35, R38 ;  /* 0x0000002314047224 */ /* 0x010fe400078e0226 */
[----:B--2---:R-:W-:Y:S02]  /*14b0*/  IMAD R6, R5, R34, R24 ;  /* 0x0000002205067224 */ /* 0x004fe400078e0218 */
[----:B------:R-:W-:Y:S02]  /*14c0*/  IMAD R5, R4, R31, R29 ;  /* 0x0000001f04057224 */ /* 0x000fe400078e021d */
[----:B------:R-:W-:-:S03]  /*14d0*/  IMAD.MOV.U32 R20, RZ, RZ, 0x1 ;  /* 0x00000001ff147424 */ /* 0x000fc600078e00ff */
[----:B------:R-:W-:Y:S02]  /*14e0*/  SEL R4, R5, R6, !P3 ;  /* 0x0000000605047207 */ /* 0x000fe40005800000 */
[----:B------:R-:W-:Y:S01]  /*14f0*/  SEL R6, R6, R5, !P3 ;  /* 0x0000000506067207 */ /* 0x000fe20005800000 */
[----:B------:R-:W-:-:S07]  /*1500*/  IMAD.MOV.U32 R5, RZ, RZ, R36 ;  /* 0x000000ffff057224 */ /* 0x000fce00078e0024 */
.L_x_13:
[----:B------:R-:W-:Y:S05]  /*1510*/  @!P1 BRA `(.L_x_16) ;  /* 0x00000000000c9947 */ /* 0x000fea0003800000 */
[----:B------:R-:W-:Y:S01]  /*1520*/  UCGABAR_WAIT ;  /* 0x0000000000007dc7 */ /* 0x000fe20008000000 */
[----:B------:R-:W-:Y:S01]  /*1530*/  CCTL.IVALL ;  /* 0x00000000ff00798f */ /* 0x000fe20002000000 */
[----:B------:R-:W-:Y:S05]  /*1540*/  BRA `(.L_x_17) ;  /* 0x0000000000047947 */ /* 0x000fea0003800000 */
.L_x_16:
[----:B------:R-:W-:Y:S06]  /*1550*/  BAR.SYNC.DEFER_BLOCKING 0x0 ;  /* 0x0000000000007b1d */ /* 0x000fec0000010000 */
.L_x_17:
[----:B------:R-:W-:Y:S05]  /*1560*/  @!P2 BRA `(.L_x_18) ;  /* 0x0000003400d4a947 */ /* 0x000fea0003800000 */
[----:B------:R-:W-:-:S13]  /*1570*/  ISETP.GT.U32.AND P0, PT, R40, 0x1, PT ;  /* 0x000000012800780c */ /* 0x000fda0003f04070 */
[----:B------:R-:W-:Y:S05]  /*1580*/  @P0 EXIT ;  /* 0x000000000000094d */ /* 0x000fea0003800000 */
.L_x_19:
[----:B------:R-:W-:-:S08]  /*1590*/  NOP ;  /* 0x0000000000007918 */ /* 0x000fd00000000000 */
[----:B------:R-:W0:Y:S02]  /*15a0*/  USETMAXREG.TRY_ALLOC.CTAPOOL UP0, 0xe8 ;  /* 0x000000e8000079c8 */ /* 0x000e240008000600 */
[----:B0-----:R-:W-:-:S13]  /*15b0*/  PLOP3.LUT P0, PT, PT, PT, UP0, 0x80, 0x0 ;  /* 0x000000000000781c */ /* 0x001fda0003f0f008 */
[----:B------:R-:W-:Y:S05]  /*15c0*/  @!P0 BRA `(.L_x_19) ;  /* 0xfffffffc00f08947 */ /* 0x000fea000383ffff */
[----:B------:R-:W-:-:S13]  /*15d0*/  LOP3.LUT P0, RZ, R20, 0xff, RZ, 0xc0, !PT ;  /* 0x000000ff14ff7812 */ /* 0x000fda000780c0ff */
[----:B------:R-:W-:Y:S05]  /*15e0*/  @!P0 EXIT ;  /* 0x000000000000894d */ /* 0x000fea0003800000 */
[CC--:B------:R-:W-:Y:S01]  /*15f0*/  LEA.HI R16, R18.reuse, R11.reuse, RZ, 0x2 ;  /* 0x0000000b12107211 */ /* 0x0c0fe200078f10ff */
[----:B------:R-:W0:Y:S01]  /*1600*/  S2UR UR8, SR_CgaCtaId ;  /* 0x00000000000879c3 */ /* 0x000e220000008800 */
[----:B------:R-:W-:Y:S01]  /*1610*/  LEA.HI R18, R18, R11, RZ, 0x5 ;  /* 0x0000000b12127211 */ /* 0x000fe200078f28ff */
[----:B------:R-:W-:Y:S01]  /*1620*/  UMOV UR7, 0x400 ;  /* 0x0000040000077882 */ /* 0x000fe20000000000 */
[--C-:B------:R-:W-:Y:S01]  /*1630*/  SHF.R.S32.HI R10, RZ, 0x2, R16.reuse ;  /* 0x00000002ff0a7819 */ /* 0x100fe20000011410 */
[----:B------:R-:W-:Y:S01]  /*1640*/  UIADD3 UR9, UR12, -0x1, URZ ;  /* 0xffffffff0c097890 */ /* 0x000fe2000fffe03f */
[----:B------:R-:W-:Y:S01]  /*1650*/  SHF.R.S32.HI R17, RZ, 0x1f, R16 ;  /* 0x0000001fff117819 */ /* 0x000fe20000011410 */
[----:B------:R-:W-:Y:S01]  /*1660*/  ULDC UR15, c[0x0][0x284] ;  /* 0x0000a100000f7ab9 */ /* 0x000fe20000000800 */
[----:B------:R-:W-:Y:S01]  /*1670*/  SHF.R.S32.HI R18, RZ, 0x5, R18 ;  /* 0x00000005ff127819 */ /* 0x000fe20000011412 */
[----:B------:R-:W-:Y:S01]  /*1680*/  UISETP.NE.AND UP0, UPT, UR9, URZ, UPT ;  /* 0x0000003f0900728c */ /* 0x000fe2000bf05270 */
[----:B------:R-:W-:Y:S01]  /*1690*/  LEA.HI R17, R17, R10, RZ, 0x3 ;  /* 0x0000000a11117211 */ /* 0x000fe200078f18ff */
[----:B------:R-:W-:Y:S01]  /*16a0*/  USHF.L.U32 UR20, UR6, 0x1, URZ ;  /* 0x0000000106147899 */ /* 0x000fe2000800063f */
[----:B------:R-:W-:Y:S01]  /*16b0*/  LOP3.LUT R16, R16, 0xfffffffc, RZ, 0xc0, !PT ;  /* 0xfffffffc10107812 */ /* 0x000fe200078ec0ff */
[----:B------:R-:W-:Y:S01]  /*16c0*/  USEL UR11, URZ, 0x1, UP0 ;  /* 0x000000013f0b7887 */ /* 0x000fe20008000000 */
[----:B------:R-:W-:-:S02]  /*16d0*/  LOP3.LUT R17, R17, 0xfffffff8, RZ, 0xc0, !PT ;  /* 0xfffffff811117812 */ /* 0x000fc400078ec0ff */
[C---:B------:R-:W-:Y:S01]  /*16e0*/  LOP3.LUT P0, RZ, R11.reuse, 0x7, RZ, 0xc0, !PT ;  /* 0x000000070bff7812 */ /* 0x040fe2000780c0ff */
[----:B------:R-:W-:Y:S01]  /*16f0*/  IMAD.IADD R16, R11, 0x1, -R16 ;  /* 0x000000010b107824 */ /* 0x000fe200078e0a10 */
[----:B------:R-:W-:Y:S01]  /*1700*/  LOP3.LUT R68, R7, 0x1, RZ, 0xfc, !PT ;  /* 0x0000000107447812 */ /* 0x000fe200078efcff */
[----:B------:R-:W-:Y:S01]  /*1710*/  IMAD.IADD R17, R10, 0x1, -R17 ;  /* 0x000000010a117824 */ /* 0x000fe200078e0a11 */
[----:B------:R-:W-:Y:S01]  /*1720*/  LEA.HI R10, R11, R11, RZ, 0x1 ;  /* 0x0000000b0b0a7211 */ /* 0x000fe200078f08ff */
[----:B------:R-:W-:Y:S01]  /*1730*/  IMAD.U32 R69, RZ, RZ, UR11 ;  /* 0x0000000bff457e24 */ /* 0x000fe2000f8e00ff */
[----:B------:R-:W-:Y:S01]  /*1740*/  ISETP.LT.U32.AND P0, PT, R13, 0x2, !P0 ;  /* 0x000000020d00780c */ /* 0x000fe20004701070 */
[----:B------:R-:W-:Y:S01]  /*1750*/  IMAD R20, R18, -0x10, -R17 ;  /* 0xfffffff012147824 */ /* 0x000fe200078e0a11 */
[----:B------:R-:W-:Y:S01]  /*1760*/  LOP3.LUT R10, R10, 0x7ffffe, RZ, 0xc0, !PT ;  /* 0x007ffffe0a0a7812 */ /* 0x000fe200078ec0ff */
[----:B0-----:R-:W-:Y:S01]  /*1770*/  ULEA UR7, UR8, UR7, 0x18 ;  /* 0x0000000708077291 */ /* 0x001fe2000f8ec03f */
[----:B------:R-:W-:Y:S01]  /*1780*/  SEL R19, RZ, 0x1, !P0 ;  /* 0x00000001ff137807 */ /* 0x000fe20004000000 */
[----:B------:R-:W-:Y:S01]  /*1790*/  USHF.L.U32 UR8, UR9, 0x3, URZ ;  /* 0x0000000309087899 */ /* 0x000fe2000800063f */
[----:B------:R-:W-:Y:S01]  /*17a0*/  VIADD R20, R20, UR15 ;  /* 0x0000000f14147c36 */ /* 0x000fe20008000000 */
[----:B------:R-:W-:Y:S01]  /*17b0*/  UIADD3 UR9, UR7, 0x12200, URZ ;  /* 0x0001220007097890 */ /* 0x000fe2000fffe03f */
[----:B------:R-:W-:Y:S01]  /*17c0*/  IMAD.IADD R10, R11, 0x1, -R10 ;  /* 0x000000010b0a7824 */ /* 0x000fe200078e0a0a */
[----:B------:R-:W-:-:S02]  /*17d0*/  UIADD3 UR10, UR7, 0x200, URZ ;  /* 0x00000200070a7890 */ /* 0x000fc4000fffe03f */
[----:B------:R-:W-:Y:S01]  /*17e0*/  USHF.R.U32.HI UR9, URZ, 0x4, UR9 ;  /* 0x000000043f097899 */ /* 0x000fe20008011609 */
[----:B------:R-:W-:Y:S01]  /*17f0*/  IMAD R10, R18, 0x2, R10 ;  /* 0x00000002120a7824 */ /* 0x000fe200078e020a */
[----:B------:R-:W-:Y:S02]  /*1800*/  USHF.R.U32.HI UR10, URZ, 0x4, UR10 ;  /* 0x000000043f0a7899 */ /* 0x000fe4000801160a */
[----:B------:R-:W-:Y:S01]  /*1810*/  UIADD3 UR21, UR7, 0x130, URZ ;  /* 0x0000013007157890 */ /* 0x000fe2000fffe03f */
[--C-:B------:R-:W-:Y:S01]  /*1820*/  IMAD R11, R10, 0x8, R17.reuse ;  /* 0x000000080a0b7824 */ /* 0x100fe200078e0211 */
[----:B------:R-:W-:Y:S01]  /*1830*/  ULOP3.LUT UR8, UR8, 0x8, URZ, 0xc0, !UPT ;  /* 0x0000000808087892 */ /* 0x000fe2000f8ec03f */
[----:B------:R-:W-:Y:S01]  /*1840*/  IMAD R10, R18, 0x10, R17 ;  /* 0x00000010120a7824 */ /* 0x000fe200078e0211 */
[----:B------:R-:W-:Y:S01]  /*1850*/  VIMNMX R17, RZ, UR6, PT ;  /* 0x00000006ff117c48 */ /* 0x000fe2000bfe0100 */
[----:B------:R-:W-:Y:S01]  /*1860*/  ULOP3.LUT UR9, UR9, 0x3fff, URZ, 0xc0, !UPT ;  /* 0x00003fff09097892 */ /* 0x000fe2000f8ec03f */
[----:B------:R-:W-:Y:S01]  /*1870*/  IMAD.SHL.U32 R18, R11, 0x40, RZ ;  /* 0x000000400b127824 */ /* 0x000fe200078e00ff */
[----:B------:R-:W-:Y:S01]  /*1880*/  ULOP3.LUT UR10, UR10, 0x3fff, URZ, 0xc0, !UPT ;  /* 0x00003fff0a0a7892 */ /* 0x000fe2000f8ec03f */
[----:B------:R-:W-:Y:S01]  /*1890*/  IADD3 R17, -R17, UR6, RZ ;  /* 0x0000000611117c10 */ /* 0x000fe2000fffe1ff */
[----:B------:R-:W-:Y:S01]  /*18a0*/  ULEA UR12, UR12, UR21, 0x3 ;  /* 0x000000150c0c7291 */ /* 0x000fe2000f8e183f */
[----:B------:R-:W-:Y:S01]  /*18b0*/  SHF.R.S32.HI R11, RZ, 0x1f, R10 ;  /* 0x0000001fff0b7819 */ /* 0x000fe2000001140a */
[----:B------:R-:W-:-:S02]  /*18c0*/  ULOP3.LUT UR22, UR8, 0x8, URZ, 0x3c, !UPT ;  /* 0x0000000808167892 */ /* 0x000fc4000f8e3c3f */
[----:B------:R-:W-:Y:S02]  /*18d0*/  ULOP3.LUT UR13, UR8, 0x18, URZ, 0x3c, !UPT ;  /* 0x00000018080d7892 */ /* 0x000fe4000f8e3c3f */
[----:B------:R-:W-:Y:S02]  /*18e0*/  ULOP3.LUT UR14, UR9, 0x10000, URZ, 0xfc, !UPT ;  /* 0x00010000090e7892 */ /* 0x000fe4000f8efc3f */
[----:B------:R-:W-:-:S12]  /*18f0*/  ULOP3.LUT UR17, UR10, 0x10000, URZ, 0xfc, !UPT ;  /* 0x000100000a117892 */ /* 0x000fd8000f8efc3f */
.L_x_94:
[----:B------:R-:W-:Y:S01]  /*1900*/  SHF.L.U32 R21, R69, 0x1f, RZ ;  /* 0x0000001f45157819 */ /* 0x000fe200000006ff */
[----:B------:R-:W-:Y:S01]  /*1910*/  IMAD.MOV.U32 R55, RZ, RZ, RZ ;  /* 0x000000ffff377224 */ /* 0x000fe200078e00ff */
[----:B------:R-:W-:Y:S02]  /*1920*/  ISETP.GE.AND P1, PT, R17, 0x1, PT ;  /* 0x000000011100780c */ /* 0x000fe40003f26270 */
[----:B0-----:R-:W0:Y:S02]  /*1930*/  SYNCS.PHASECHK.TRANS64.TRYWAIT P0, [UR12+-0x8], R21 ;  /* 0xfffff815ff0075a7 */ /* 0x001e24000800014c */
[----:B0-23-5:R-:W-:Y:S09]  /*1940*/  @!P0 BRA `(.L_x_20) ;  /* 0x0000004c000c8947 */ /* 0x02dff20003800000 */
.L_x_130:
[----:B------:R-:W-:Y:S02]  /*1950*/  CS2R R24, SRZ ;  /* 0x0000000000187805 */ /* 0x000fe4000001ff00 */
[----:B------:R-:W-:Y:S02]  /*1960*/  CS2R R26, SRZ ;  /* 0x00000000001a7805 */ /* 0x000fe4000001ff00 */
[----:B------:R-:W-:Y:S02]  /*1970*/  CS2R R28, SRZ ;  /* 0x00000000001c7805 */ /* 0x000fe4000001ff00 */
[----:B------:R-:W-:Y:S02]  /*1980*/  CS2R R30, SRZ ;  /* 0x00000000001e7805 */ /* 0x000fe4000001ff00 */
[----:B------:R-:W-:Y:S02]  /*1990*/  CS2R R32, SRZ ;  /* 0x0000000000207805 */ /* 0x000fe4000001ff00 */
[----:B------:R-:W-:-:S02]  /*19a0*/  CS2R R34, SRZ ;  /* 0x0000000000227805 */ /* 0x000fc4000001ff00 */
        /* <DEDUP_REMOVED lines=8> */
[----:B------:R-:W-:Y:S01]  /*1a30*/  CS2R R52, SRZ ;  /* 0x0000000000347805 */ /* 0x000fe2000001ff00 */
[----:B------:R-:W-:Y:S01]  /*1a40*/  IMAD.MOV.U32 R54, RZ, RZ, RZ ;  /* 0x000000ffff367224 */ /* 0x000fe200078e00ff */
[----:B------:R-:W-:Y:S06]  /*1a50*/  @!P1 BRA `(.L_x_21) ;  /* 0x0000000000d89947 */ /* 0x000fec0003800000 */
[----:B0-----:R-:W-:Y:S01]  /*1a60*/  IMAD.MOV.U32 R21, RZ, RZ, R17 ;  /* 0x000000ffff157224 */ /* 0x001fe200078e0011 */
[----:B------:R-:W-:Y:S01]  /*1a70*/  UPLOP3.LUT UP0, UPT, UPT, UPT, UPT, 0x40, 0x0 ;  /* 0x000000000000789c */ /* 0x000fe20003f0e870 */
[----:B------:R-:W-:Y:S01]  /*1a80*/  IMAD.U32 R58, RZ, RZ, UR4 ;  /* 0x00000004ff3a7e24 */ /* 0x000fe2000f8e00ff */
[----:B------:R-:W-:Y:S01]  /*1a90*/  UMOV UR15, UR5 ;  /* 0x00000005000f7c82 */ /* 0x000fe20008000000 */
[----:B------:R-:W-:-:S08]  /*1aa0*/  IMAD.U32 R22, RZ, RZ, UR5 ;  /* 0x00000005ff167e24 */ /* 0x000fd0000f8e00ff */
.L_x_28:
[----:B------:R-:W-:-:S13]  /*1ab0*/  ISETP.NE.AND P1, PT, R68, 0x3, PT ;  /* 0x000000034400780c */ /* 0x000fda0003f25270 */
[----:B------:R-:W-:Y:S05]  /*1ac0*/  @!P1 BRA `(.L_x_22) ;  /* 0x0000000000049947 */ /* 0x000fea0003800000 */
[----:B------:R-:W-:Y:S01]  /*1ad0*/  BPT.TRAP 0x1 ;  /* 0x000000040000795c */ /* 0x000fe20000300000 */
.L_x_22:
[----:B------:R-:W-:Y:S01]  /*1ae0*/  ULEA UR8, UR15, UR7, 0x3 ;  /* 0x000000070f087291 */ /* 0x000fe2000f8e183f */
[----:B------:R-:W-:-:S08]  /*1af0*/  SHF.L.U32 R23, R58, 0x1f, RZ ;  /* 0x0000001f3a177819 */ /* 0x000fd000000006ff */
[----:B------:R0:W1:Y:S01]  /*1b00*/  SYNCS.PHASECHK.TRANS64.TRYWAIT P0, [UR8], R23 ;  /* 0x00000017ff0075a7 */ /* 0x0000620008000148 */
[----:B------:R-:W-:Y:S05]  /*1b10*/  @!P1 BRA `(.L_x_23) ;  /* 0x0000000000049947 */ /* 0x000fea0003800000 */
[----:B------:R-:W-:Y:S01]  /*1b20*/  BPT.TRAP 0x1 ;  /* 0x000000040000795c */ /* 0x000fe20000300000 */
.L_x_23:
[----:B-1----:R-:W-:Y:S05]  /*1b30*/  @P0 BRA `(.L_x_24) ;  /* 0x0000000000080947 */ /* 0x002fea0003800000 */
[----:B------:R-:W1:Y:S02]  /*1b40*/  SYNCS.PHASECHK.TRANS64.TRYWAIT P0, [UR8], R23 ;  /* 0x00000017ff0075a7 */ /* 0x000e640008000148 */
[----:B-1----:R-:W-:Y:S05]  /*1b50*/  @!P0 BRA `(.L_x_25) ;  /* 0x0000004800a08947 */ /* 0x002fea0003800000 */
.L_x_24:
[----:B------:R-:W-:Y:S02]  /*1b60*/  USHF.L.U32 UR8, UR15, 0x9, URZ ;  /* 0x000000090f087899 */ /* 0x000fe4000800063f */
[----:B------:R-:W-:Y:S02]  /*1b70*/  ULEA UR16, UR15, UR17, 0x8 ;  /* 0x000000110f107291 */ /* 0x000fe4000f8e403f */
[----:B------:R-:W-:Y:S02]  /*1b80*/  UIADD3 UR10, UR8, UR14, URZ ;  /* 0x0000000e080a7290 */ /* 0x000fe4000fffe03f */
[----:B01----:R-:W-:Y:S01]  /*1b90*/  LEA.HI.SX32 R23, R18, UR8, 0x1d ;  /* 0x0000000812177c11 */ /* 0x003fe2000f8feaff */
[----:B------:R-:W-:Y:S01]  /*1ba0*/  UMOV UR9, 0x80000020 ;  /* 0x8000002000097882 */ /* 0x000fe20000000000 */
[----:B------:R-:W-:Y:S01]  /*1bb0*/  UMOV UR11, 0x40000040 ;  /* 0x40000040000b7882 */ /* 0x000fe20000000000 */
[----:B------:R-:W-:Y:S02]  /*1bc0*/  UMOV UR8, UR16 ;  /* 0x0000001000087c82 */ /* 0x000fe40008000000 */
[----:B------:R-:W0:Y:S02]  /*1bd0*/  LDS.64 R56, [R23+UR7+0x36200] ;  /* 0x0362000717387984 */ /* 0x000e240008000a00 */
[----:B0-----:R-:W-:-:S06]  /*1be0*/  WARPGROUP.ARRIVE ;  /* 0x00000000000079c5 */ /* 0x001fcc0000000000 */
[----:B------:R-:W-:Y:S01]  /*1bf0*/  HGMMA.SP.64x64x32.F32.BF16 R24, gdesc[UR8], R24, UP0, R56, 0x0 ;  /* 0x08e03800081879f0 */ /* 0x000fe2000bf01a18 */
[----:B------:R-:W-:Y:S02]  /*1c00*/  UIADD3 UR8, UR16, 0x2, URZ ;  /* 0x0000000210087890 */ /* 0x000fe4000fffe03f */
[----:B------:R-:W-:Y:S01]  /*1c10*/  UIADD3 UR10, UR10, 0x4, URZ ;  /* 0x000000040a0a7890 */ /* 0x000fe2000fffe03f */
[----:B------:R-:W-:Y:S01]  /*1c20*/  UMOV UR9, 0x80000020 ;  /* 0x8000002000097882 */ /* 0x000fe20000000000 */
[----:B------:R-:W-:-:S07]  /*1c30*/  UMOV UR11, 0x40000040 ;  /* 0x40000040000b7882 */ /* 0x000fce0000000000 */
[----:B------:R-:W-:Y:S03]  /*1c40*/  HGMMA.SP.64x64x32.F32.BF16 R24, gdesc[UR8], R24, R57, 0x0, gsb0 ;  /* 0x08e03900081879f0 */ /* 0x000fe60008001a18 */
[----:B------:R-:W-:Y:S02]  /*1c50*/  WARPGROUP.DEPBAR.LE gsb0, 0x0 ;  /* 0x00008000000079c5 */ /* 0x000fe40000010000 */
[----:B------:R-:W-:Y:S05]  /*1c60*/  @!P1 BRA `(.L_x_26) ;  /* 0x0000000000049947 */ /* 0x000fea0003800000 */
[----:B------:R-:W-:Y:S01]  /*1c70*/  BPT.TRAP 0x1 ;  /* 0x000000040000795c */ /* 0x000fe20000300000 */
.L_x_26:
[----:B------:R-:W-:-:S13]  /*1c80*/  LOP3.LUT P0, RZ, R12, R19, RZ, 0xc0, !PT ;  /* 0x000000130cff7212 */ /* 0x000fda000780c0ff */
[----:B------:R-:W-:-:S05]  /*1c90*/  @P0 LEA R23, R22, UR7, 0x3 ;  /* 0x0000000716170c11 */ /* 0x000fca000f8e18ff */
[----:B------:R-:W-:-:S05]  /*1ca0*/  @P0 VIADD R56, R23, 0x90 ;  /* 0x0000009017380836 */ /* 0x000fca0000000000 */
[----:B------:R-:W-:-:S04]  /*1cb0*/  @P0 PRMT R56, R13, 0x654, R56 ;  /* 0x000006540d380816 */ /* 0x000fc80000000038 */
[----:B------:R0:W-:Y:S01]  /*1cc0*/  @P0 SYNCS.ARRIVE.TRANS64.RED.A1T0 RZ, [R56+URZ], RZ ;  /* 0x000000ff38ff09a7 */ /* 0x0001e2000810043f */
[----:B------:R-:W-:-:S13]  /*1cd0*/  ISETP.GT.U32.AND P0, PT, R7, 0x1, PT ;  /* 0x000000010700780c */ /* 0x000fda0003f04070 */
[----:B0-----:R-:W-:Y:S05]  /*1ce0*/  @P0 BRA `(.L_x_27) ;  /* 0x0000000000040947 */ /* 0x001fea0003800000 */
[----:B------:R-:W-:Y:S01]  /*1cf0*/  BPT.TRAP 0x1 ;  /* 0x000000040000795c */ /* 0x000fe20000300000 */
.L_x_27:
[----:B------:R-:W-:Y:S01]  /*1d00*/  UIADD3 UR15, UR15, 0x1, URZ ;  /* 0x000000010f0f7890 */ /* 0x000fe2000fffe03f */
[C---:B------:R-:W-:Y:S01]  /*1d10*/  ISETP.GT.AND P1, PT, R21.reuse, 0x1, PT ;  /* 0x000000011500780c */ /* 0x040fe20003f24270 */
[----:B------:R-:W-:Y:S02]  /*1d20*/  VIADD R22, R22, 0x1 ;  /* 0x0000000116167836 */ /* 0x000fe40000000000 */
[----:B------:R-:W-:Y:S01]  /*1d30*/  UISETP.NE.AND UP0, UPT, UR15, 0x12, UPT ;  /* 0x000000120f00788c */ /* 0x000fe2000bf05270 */
[----:B------:R-:W-:Y:S02]  /*1d40*/  VIADD R21, R21, 0xffffffff ;  /* 0xffffffff15157836 */ /* 0x000fe40000000000 */
[C---:B------:R-:W-:Y:S01]  /*1d50*/  ISETP.NE.AND P0, PT, R22.reuse, 0x12, PT ;  /* 0x000000121600780c */ /* 0x040fe20003f05270 */
[----:B------:R-:W-:Y:S02]  /*1d60*/  USEL UR8, URZ, 0x1, UP0 ;  /* 0x000000013f087887 */ /* 0x000fe40008000000 */
[----:B------:R-:W-:Y:S01]  /*1d70*/  USEL UR15, UR15, URZ, UP0 ;  /* 0x0000003f0f0f7287 */ /* 0x000fe20008000000 */
[----:B------:R-:W-:Y:S01]  /*1d80*/  SEL R22, R22, RZ, P0 ;  /* 0x000000ff16167207 */ /* 0x000fe20000000000 */
[----:B------:R-:W-:-:S02]  /*1d90*/  UPLOP3.LUT UP0, UPT, UPT, UPT, UPT, 0x80, 0x0 ;  /* 0x000000000000789c */ /* 0x000fc40003f0f070 */
[----:B------:R-:W-:Y:S01]  /*1da0*/  LOP3.LUT R58, R58, UR8, RZ, 0x3c, !PT ;  /* 0x000000083a3a7c12 */ /* 0x000fe2000f8e3cff */
[----:B------:R-:W-:Y:S08]  /*1db0*/  @P1 BRA `(.L_x_28) ;  /* 0xfffffffc003c1947 */ /* 0x000ff0000383ffff */
.L_x_21:
[----:B0-----:R-:W-:Y:S01]  /*1dc0*/  IMAD.U32 R22, RZ, RZ, UR22 ;  /* 0x00000016ff167e24 */ /* 0x001fe2000f8e00ff */
[----:B------:R-:W-:Y:S01]  /*1dd0*/  SHF.L.U32 R21, R69, 0x1f, RZ ;  /* 0x0000001f45157819 */ /* 0x000fe200000006ff */
[----:B------:R-:W-:Y:S01]  /*1de0*/  UIADD3 UR5, UR5, UR20, URZ ;  /* 0x0000001405057290 */ /* 0x000fe2000fffe03f */
[----:B------:R-:W0:Y:S01]  /*1df0*/  LDC R58, c[0x0][0x288] ;  /* 0x0000a200ff3a7b82 */ /* 0x000e220000000800 */
[----:B------:R-:W-:Y:S01]  /*1e00*/  UISETP.GE.U32.AND UP1, UPT, UR20, 0x12, UPT ;  /* 0x000000121400788c */ /* 0x000fe2000bf26070 */
[----:B------:R-:W-:Y:S01]  /*1e10*/  SHF.R.S32.HI R60, RZ, 0x1f, R5 ;  /* 0x0000001fff3c7819 */ /* 0x000fe20000011405 */
[----:B------:R-:W-:Y:S02]  /*1e20*/  UISETP.GT.U32.AND UP0, UPT, UR5, 0x11, UPT ;  /* 0x000000110500788c */ /* 0x000fe4000bf04070 */
[----:B------:R-:W-:Y:S02]  /*1e30*/  UIMAD.WIDE.U32 UR8, UR5, 0x38e38e39, URZ ;  /* 0x38e38e39050878a5 */ /* 0x000fe4000f8e003f */
[----:B------:R-:W-:Y:S01]  /*1e40*/  UISETP.LT.U32.AND UP0, UPT, UR20, 0x12, UP0 ;  /* 0x000000121400788c */ /* 0x000fe20008701070 */
[----:B------:R1:W-:Y:S01]  /*1e50*/  SYNCS.ARRIVE.TRANS64.A1T0 RZ, [R22+UR21], RZ ;  /* 0x000000ff16ff79a7 */ /* 0x0003e20008100015 */
[----:B------:R-:W-:-:S02]  /*1e60*/  WARPGROUP.DEPBAR.LE gsb0, 0x0 ;  /* 0x00008000000079c5 */ /* 0x000fc40000010000 */
[----:B------:R-:W-:Y:S02]  /*1e70*/  USEL UR10, URZ, 0x1, !UP0 ;  /* 0x000000013f0a7887 */ /* 0x000fe4000c000000 */
[----:B------:R-:W-:Y:S02]  /*1e80*/  USHF.R.U32.HI UR8, URZ, 0x2, UR9 ;  /* 0x000000023f087899 */ /* 0x000fe40008011609 */
[----:B------:R-:W-:Y:S01]  /*1e90*/  ULOP3.LUT UR4, UR4, UR10, URZ, 0x3c, !UPT ;  /* 0x0000000a04047292 */ /* 0x000fe2000f8e3c3f */
[----:B------:R-:W4:Y:S01]  /*1ea0*/  SYNCS.PHASECHK.TRANS64.TRYWAIT P0, [UR12+0x8], R21 ;  /* 0x00000815ff0075a7 */ /* 0x000f22000800014c */
[----:B------:R-:W-:Y:S02]  /*1eb0*/  UIMAD UR5, UR8, -0x12, UR5 ;  /* 0xffffffee080578a4 */ /* 0x000fe4000f8e0205 */
[----:B------:R-:W-:Y:S01]  /*1ec0*/  @UP1 ULOP3.LUT UR4, UR4, 0x1, UR8, 0x78, !UPT ;  /* 0x0000000104041892 */ /* 0x000fe2000f8e7808 */
[----:B01--4-:R-:W-:Y:S11]  /*1ed0*/  @!P0 BRA `(.L_x_29) ;  /* 0x0000004400d88947 */ /* 0x013ff60003800000 */
.L_x_131:
[----:B------:R-:W-:Y:S01]  /*1ee0*/  ULDC.64 UR8, c[0x0][0x6d0] ;  /* 0x0001b40000087ab9 */ /* 0x000fe20000000a00 */
[----:B------:R-:W-:Y:S02]  /*1ef0*/  IMAD.SHL.U32 R64, R6, 0x40, RZ ;  /* 0x0000004006407824 */ /* 0x000fe400078e00ff */
[----:B0-----:R-:W-:Y:S02]  /*1f00*/  IMAD R22, R60, UR8, RZ ;  /* 0x000000083c167c24 */ /* 0x001fe4000f8e02ff */
[C---:B------:R-:W-:Y:S01]  /*1f10*/  IMAD.WIDE.U32 R56, R5.reuse, UR8, R10 ;  /* 0x0000000805387c25 */ /* 0x040fe2000f8e000a */
[----:B------:R-:W-:Y:S01]  /*1f20*/  ULDC UR8, c[0x0][0x284] ;  /* 0x0000a10000087ab9 */ /* 0x000fe20000000800 */
[----:B------:R-:W-:Y:S02]  /*1f30*/  SHF.R.S32.HI R65, RZ, 0x1f, R64 ;  /* 0x0000001fff417819 */ /* 0x000fe40000011440 */
[----:B------:R-:W-:Y:S01]  /*1f40*/  IMAD.SHL.U32 R21, R4, 0x40, RZ ;  /* 0x0000004004157824 */ /* 0x000fe200078e00ff */
[C---:B------:R-:W-:Y:S01]  /*1f50*/  ISETP.GE.AND P0, PT, R64.reuse, UR8, PT ;  /* 0x0000000840007c0c */ /* 0x040fe2000bf06270 */
[----:B------:R-:W-:Y:S01]  /*1f60*/  IMAD R59, R5, UR9, R22 ;  /* 0x00000009053b7c24 */ /* 0x000fe2000f8e0216 */
[----:B------:R-:W-:Y:S01]  /*1f70*/  IADD3 R56, P1, R64, R56, RZ ;  /* 0x0000003840387210 */ /* 0x000fe20007f3e0ff */
[----:B------:R-:W-:Y:S01]  /*1f80*/  IMAD.WIDE R22, R16, 0x2, RZ ;  /* 0x0000000210167825 */ /* 0x000fe200078e02ff */
[----:B------:R-:W-:-:S02]  /*1f90*/  ISETP.GE.OR P0, PT, R21, R58, P0 ;  /* 0x0000003a1500720c */ /* 0x000fc40000706670 */
[----:B------:R-:W-:Y:S01]  /*1fa0*/  IADD3.X R57, R65, R57, R59, P1, !PT ;  /* 0x0000003941397210 */ /* 0x000fe20000ffe43b */
[----:B------:R-:W-:Y:S02]  /*1fb0*/  IMAD R6, R16, -0x2, R58 ;  /* 0xfffffffe10067824 */ /* 0x000fe400078e023a */
[----:B------:R-:W-:-:S04]  /*1fc0*/  IMAD.WIDE R66, R4, 0x40, R22 ;  /* 0x0000004004427825 */ /* 0x000fc800078e0216 */
[----:B------:R-:W-:-:S04]  /*1fd0*/  IMAD.IADD R4, R6, 0x1, -R21 ;  /* 0x0000000106047824 */ /* 0x000fc800078e0a15 */
[----:B------:R-:W-:Y:S05]  /*1fe0*/  @P0 BRA `(.L_x_30) ;  /* 0x0000002400900947 */ /* 0x000fea0003800000 */
[----:B------:R-:W0:Y:S01]  /*1ff0*/  LDC.64 R74, c[0x0][0x6c8] ;  /* 0x0001b200ff4a7b82 */ /* 0x000e220000000a00 */
[----:B---3-5:R-:W-:Y:S01]  /*2000*/  FSETP.NEU.AND P0, PT, R15, RZ, PT ;  /* 0x000000ff0f00720b */ /* 0x028fe20003f0d000 */
[----:B------:R-:W-:Y:S01]  /*2010*/  IMAD.IADD R70, R20, 0x1, -R64 ;  /* 0x0000000114467824 */ /* 0x000fe200078e0a40 */
[----:B------:R-:W-:Y:S01]  /*2020*/  ISETP.GT.AND P1, PT, R4, RZ, PT ;  /* 0x000000ff0400720c */ /* 0x000fe20003f24270 */
[----:B------:R-:W-:Y:S03]  /*2030*/  BSSY B0, `(.L_x_30) ;  /* 0x000025f000007945 */ /* 0x000fe60003800000 */
[----:B------:R-:W-:Y:S01]  /*2040*/  ISETP.GT.AND P5, PT, R70, RZ, P1 ;  /* 0x000000ff4600720c */ /* 0x000fe20000fa4270 */
[-C--:B0-----:R-:W-:Y:S02]  /*2050*/  IMAD R6, R67, R74.reuse, RZ ;  /* 0x0000004a43067224 */ /* 0x081fe400078e02ff */
[----:B------:R-:W-:-:S04]  /*2060*/  IMAD.WIDE.U32 R72, R66, R74, R56 ;  /* 0x0000004a42487225 */ /* 0x000fc800078e0038 */
[----:B------:R-:W-:-:S04]  /*2070*/  IMAD R21, R66, R75, R6 ;  /* 0x0000004b42157224 */ /* 0x000fc800078e0206 */
[----:B------:R-:W-:Y:S01]  /*2080*/  IMAD.IADD R61, R73, 0x1, R21 ;  /* 0x00000001493d7824 */ /* 0x000fe200078e0215 */
[----:B------:R-:W-:Y:S06]  /*2090*/  @!P0 BRA `(.L_x_31) ;  /* 0x0000001800a48947 */ /* 0x000fec0003800000 */
[----:B------:R-:W-:Y:S01]  /*20a0*/  ULDC.64 UR8, c[0x0][0x6b8] ;  /* 0x0001ae0000087ab9 */ /* 0x000fe20000000a00 */
[----:B------:R-:W-:Y:S01]  /*20b0*/  ULDC.64 UR24, c[0x0][0x6b0] ;  /* 0x0001ac0000187ab9 */ /* 0x000fe20000000a00 */
[----:B------:R-:W-:Y:S01]  /*20c0*/  IMAD.WIDE.U32 R22, R5, UR8, R10 ;  /* 0x0000000805167c25 */ /* 0x000fe2000f8e000a */
[----:B------:R-:W-:Y:S01]  /*20d0*/  ULDC.64 UR26, c[0x0][0x6a8] ;  /* 0x0001aa00001a7ab9 */ /* 0x000fe20000000a00 */
[----:B------:R-:W0:Y:S01]  /*20e0*/  LDC.64 R62, c[0x0][0x6b0] ;  /* 0x0001ac00ff3e7b82 */ /* 0x000e220000000a00 */
[----:B------:R-:W-:Y:S01]  /*20f0*/  ULDC.64 UR10, c[0x0][0x6c0] ;  /* 0x0001b000000a7ab9 */ /* 0x000fe20000000a00 */
[----:B------:R-:W-:Y:S01]  /*2100*/  IMAD R6, R60, UR8, RZ ;  /* 0x000000083c067c24 */ /* 0x000fe2000f8e02ff */
[----:B------:R-:W-:Y:S01]  /*2110*/  IADD3 R56, P0, R64, R22, RZ ;  /* 0x0000001640387210 */ /* 0x000fe20007f1e0ff */
[----:B------:R-:W-:Y:S02]  /*2120*/  IMAD R21, R67, UR24, RZ ;  /* 0x0000001843157c24 */ /* 0x000fe4000f8e02ff */
[----:B------:R-:W-:-:S02]  /*2130*/  IMAD R71, R5, UR9, R6 ;  /* 0x0000000905477c24 */ /* 0x000fc4000f8e0206 */
[----:B------:R-:W-:-:S03]  /*2140*/  IMAD R67, R66, UR25, R21 ;  /* 0x0000001942437c24 */ /* 0x000fc6000f8e0215 */
[----:B------:R-:W-:-:S03]  /*2150*/  IADD3.X R57, R65, R23, R71, P0, !PT ;  /* 0x0000001741397210 */ /* 0x000fc600007fe447 */
[----:B------:R-:W-:-:S04]  /*2160*/  IMAD.WIDE.U32 R22, R66, UR24, R56 ;  /* 0x0000001842167c25 */ /* 0x000fc8000f8e0038 */
[----:B------:R-:W-:Y:S01]  /*2170*/  IMAD.IADD R21, R23, 0x1, R67 ;  /* 0x0000000117157824 */ /* 0x000fe200078e0243 */
[----:B------:R-:W-:-:S04]  /*2180*/  LEA R58, P0, R22, UR26, 0x2 ;  /* 0x0000001a163a7c11 */ /* 0x000fc8000f8010ff */
[----:B------:R-:W-:-:S05]  /*2190*/  LEA.HI.X R59, R22, UR27, R21, 0x2, P0 ;  /* 0x0000001b163b7c11 */ /* 0x000fca00080f1415 */
[----:B------:R-:W3:Y:S01]  /*21a0*/  @P5 LDG.E.LTC128B R6, desc[UR18][R58.64] ;  /* 0x000000123a065981 */ /* 0x000ee2000c1e1920 */
[----:B------:R-:W-:Y:S01]  /*21b0*/  IMAD.WIDE.U32 R22, R66, UR24, R64 ;  /* 0x0000001842167c25 */ /* 0x000fe2000f8e0040 */
[----:B------:R-:W-:Y:S01]  /*21c0*/  LEA R60, P0, R72, UR10, 0x2 ;  /* 0x0000000a483c7c11 */ /* 0x000fe2000f8010ff */
[----:B------:R-:W-:Y:S01]  /*21d0*/  BSSY B1, `(.L_x_32) ;  /* 0x0000016000017945 */ /* 0x000fe20003800000 */
[----:B------:R-:W-:Y:S02]  /*21e0*/  IADD3 R22, P2, R10, R22, RZ ;  /* 0x000000160a167210 */ /* 0x000fe40007f5e0ff */
[----:B------:R-:W-:Y:S01]  /*21f0*/  LEA.HI.X R61, R72, UR11, R61, 0x2, P0 ;  /* 0x0000000b483d7c11 */ /* 0x000fe200080f143d */
[----:B0-----:R-:W-:Y:S01]  /*2200*/  IMAD.WIDE.U32 R72, R66, UR24, R62 ;  /* 0x0000001842487c25 */ /* 0x001fe2000f8e003e */
[----:B------:R-:W-:Y:S02]  /*2210*/  ISETP.GT.AND P0, PT, R4, 0x1, PT ;  /* 0x000000010400780c */ /* 0x000fe40003f04270 */
[----:B------:R-:W-:Y:S01]  /*2220*/  IADD3.X R23, R11, R67, R23, P2, !PT ;  /* 0x000000430b177210 */ /* 0x000fe200017fe417 */
[----:B------:R-:W-:Y:S01]  /*2230*/  IMAD.IADD R79, R67, 0x1, R73 ;  /* 0x00000001434f7824 */ /* 0x000fe200078e0249 */
[----:B------:R-:W-:-:S02]  /*2240*/  ISETP.GT.AND P2, PT, R70, RZ, P0 ;  /* 0x000000ff4600720c */ /* 0x000fc40000744270 */
[----:B------:R-:W-:Y:S01]  /*2250*/  LEA R62, P4, R74, R60, 0x2 ;  /* 0x0000003c4a3e7211 */ /* 0x000fe200078810ff */
[----:B------:R-:W-:-:S04]  /*2260*/  IMAD.WIDE.U32 R22, R5, UR8, R22 ;  /* 0x0000000805167c25 */ /* 0x000fc8000f8e0016 */
[----:B---3--:R-:W-:-:S04]  /*2270*/  FMUL R21, R6, R15 ;  /* 0x0000000f06157220 */ /* 0x008fc80000400000 */
[----:B--2---:R-:W-:Y:S01]  /*2280*/  FFMA R77, R24, R14, R21 ;  /* 0x0000000e184d7223 */ /* 0x004fe20000000015 */
[----:B------:R-:W-:Y:S01]  /*2290*/  IADD3 R24, P6, R56, R72, RZ ;  /* 0x0000004838187210 */ /* 0x000fe20007fde0ff */
[----:B------:R-:W-:-:S03]  /*22a0*/  IMAD.IADD R21, R71, 0x1, R23 ;  /* 0x0000000147157824 */ /* 0x000fc600078e0217 */
[----:B------:R0:W-:Y:S01]  /*22b0*/  @P5 STG.E desc[UR18][R60.64], R77 ;  /* 0x0000004d3c005986 */ /* 0x0001e2000c101912 */
[----:B------:R-:W-:Y:S01]  /*22c0*/  IMAD.X R57, R79, 0x1, R57, P6 ;  /* 0x000000014f397824 */ /* 0x000fe200030e0639 */
[----:B------:R-:W-:Y:S02]  /*22d0*/  LEA R66, P6, R22, UR26, 0x2 ;  /* 0x0000001a16427c11 */ /* 0x000fe4000f8c10ff */
[----:B------:R-:W-:Y:S02]  /*22e0*/  LEA R56, P5, R24, UR26, 0x2 ;  /* 0x0000001a18387c11 */ /* 0x000fe4000f8a10ff */
[----:B------:R-:W-:Y:S02]  /*22f0*/  LEA.HI.X R67, R22, UR27, R21, 0x2, P6 ;  /* 0x0000001b16437c11 */ /* 0x000fe4000b0f1415 */
[----:B------:R-:W-:Y:S01]  /*2300*/  LEA.HI.X R57, R24, UR27, R57, 0x2, P5 ;  /* 0x0000001b18397c11 */ /* 0x000fe2000a8f1439 */
[----:B------:R-:W-:Y:S08]  /*2310*/  @!P2 BRA `(.L_x_33) ;  /* 0x000000000004a947 */ /* 0x000ff00003800000 */
[----:B------:R1:W5:Y:S02]  /*2320*/  LDG.E.LTC128B R6, desc[UR18][R56.64] ;  /* 0x0000001238067981 */ /* 0x000364000c1e1920 */
.L_x_33:
[----:B------:R-:W-:Y:S05]  /*2330*/  BSYNC B1 ;  /* 0x0000000000017941 */ /* 0x000fea0003800000 */
.L_x_32:
[----:B-----5:R-:W-:Y:S01]  /*2340*/  FMUL R24, R6, R15 ;  /* 0x0000000f06187220 */ /* 0x020fe20000400000 */
[----:B------:R-:W-:Y:S01]  /*2350*/  LEA.HI.X R63, R74, R61, R75, 0x2, P4 ;  /* 0x0000003d4a3f7211 */ /* 0x000fe200020f144b */
[----:B------:R-:W-:Y:S01]  /*2360*/  BSSY B1, `(.L_x_34) ;  /* 0x0000008000017945 */ /* 0x000fe20003800000 */
[----:B------:R-:W-:Y:S01]  /*2370*/  ISETP.GT.AND P1, PT, R70, 0x8, P1 ;  /* 0x000000084600780c */ /* 0x000fe20000f24270 */
[----:B------:R-:W-:Y:S01]  /*2380*/  FFMA R25, R25, R14, R24 ;  /* 0x0000000e19197223 */ /* 0x000fe20000000018 */
[----:B------:R-:W-:-:S04]  /*2390*/  IADD3 R22, P5, P6, R10, R72, R64 ;  /* 0x000000480a167210 */ /* 0x000fc80007ebe040 */
[----:B------:R2:W-:Y:S01]  /*23a0*/  @P2 STG.E desc[UR18][R62.64], R25 ;  /* 0x000000193e002986 */ /* 0x0005e2000c101912 */
[----:B------:R-:W-:-:S06]  /*23b0*/  IADD3.X R23, R11, R79, R65, P5, P6 ;  /* 0x0000004f0b177210 */ /* 0x000fcc0002fec441 */
[----:B------:R-:W-:Y:S05]  /*23c0*/  @!P1 BRA `(.L_x_35) ;  /* 0x0000000000049947 */ /* 0x000fea0003800000 */
[----:B------:R3:W5:Y:S02]  /*23d0*/  LDG.E.LTC128B R6, desc[UR18][R66.64+0x20] ;  /* 0x0000201242067981 */ /* 0x000764000c1e1920 */
.L_x_35:
[----:B------:R-:W-:Y:S05]  /*23e0*/  BSYNC B1 ;  /* 0x0000000000017941 */ /* 0x000fea0003800000 */
.L_x_34:
[----:B------:R-:W-:-:S04]  /*23f0*/  IMAD.WIDE.U32 R22, R5, UR8, R22 ;  /* 0x0000000805167c25 */ /* 0x000fc8000f8e0016 */
[----:B-----5:R-:W-:Y:S01]  /*2400*/  FMUL R21, R6, R15 ;  /* 0x0000000f06157220 */ /* 0x020fe20000400000 */
[----:B------:R-:W-:Y:S01]  /*2410*/  ISETP.GT.AND P0, PT, R70, 0x8, P0 ;  /* 0x000000084600780c */ /* 0x000fe20000704270 */
[----:B------:R-:W-:Y:S01]  /*2420*/  USHF.L.U64.HI UR11, UR24, 0x5, UR25 ;  /* 0x00000005180b7899 */ /* 0x000fe20008010219 */
[----:B------:R-:W-:Y:S01]  /*2430*/  IMAD.IADD R5, R71, 0x1, R23 ;  /* 0x0000000147057824 */ /* 0x000fe200078e0217 */
[----:B------:R-:W-:Y:S01]  /*2440*/  LEA R24, P5, R22, UR26, 0x2 ;  /* 0x0000001a16187c11 */ /* 0x000fe2000f8a10ff */
[----:B------:R-:W-:Y:S01]  /*2450*/  FFMA R21, R26, R14, R21 ;  /* 0x0000000e1a157223 */ /* 0x000fe20000000015 */
[----:B------:R-:W-:Y:S01]  /*2460*/  @P1 IMAD.MOV.U32 R23, RZ, RZ, R61 ;  /* 0x000000ffff171224 */ /* 0x000fe200078e003d */
[----:B------:R-:W-:Y:S01]  /*2470*/  ISETP.GT.AND P2, PT, R4, 0x8, PT ;  /* 0x000000080400780c */ /* 0x000fe20003f44270 */
[----:B------:R-:W-:Y:S01]  /*2480*/  USHF.L.U32 UR10, UR24, 0x5, URZ ;  /* 0x00000005180a7899 */ /* 0x000fe2000800063f */
[----:B--2---:R-:W-:Y:S01]  /*2490*/  LEA.HI.X R25, R22, UR27, R5, 0x2, P5 ;  /* 0x0000001b16197c11 */ /* 0x004fe2000a8f1405 */
[----:B------:R-:W-:Y:S01]  /*24a0*/  @P1 IMAD.MOV.U32 R22, RZ, RZ, R60 ;  /* 0x000000ffff161224 */ /* 0x000fe200078e003c */
[----:B------:R-:W-:Y:S01]  /*24b0*/  BSSY B1, `(.L_x_36) ;  /* 0x0000005000017945 */ /* 0x000fe20003800000 */
[----:B------:R-:W-:-:S03]  /*24c0*/  ISETP.GT.AND P4, PT, R70, RZ, P2 ;  /* 0x000000ff4600720c */ /* 0x000fc60001784270 */
[----:B------:R2:W-:Y:S01]  /*24d0*/  @P1 STG.E desc[UR18][R22.64+0x20], R21 ;  /* 0x0000201516001986 */ /* 0x0005e2000c101912 */
[----:B------:R-:W-:Y:S09]  /*24e0*/  @!P0 BRA `(.L_x_37) ;  /* 0x0000000000048947 */ /* 0x000ff20003800000 */
[----:B------:R4:W5:Y:S02]  /*24f0*/  LDG.E.LTC128B R6, desc[UR18][R24.64+0x20] ;  /* 0x0000201218067981 */ /* 0x000964000c1e1920 */
.L_x_37:
[----:B------:R-:W-:Y:S05]  /*2500*/  BSYNC B1 ;  /* 0x0000000000017941 */ /* 0x000fea0003800000 */
.L_x_36:
[----:B--2--5:R-:W-:Y:S01]  /*2510*/  FMUL R22, R6, R15 ;  /* 0x0000000f06167220 */ /* 0x024fe20000400000 */
[----:B----4-:R-:W-:Y:S01]  /*2520*/  IADD3 R24, P1, R58, UR10, RZ ;  /* 0x0000000a3a187c10 */ /* 0x010fe2000ff3e0ff */
[----:B------:R-:W-:Y:S02]  /*2530*/  IMAD.MOV.U32 R72, RZ, RZ, R6 ;  /* 0x000000ffff487224 */ /* 0x000fe400078e0006 */
[----:B------:R-:W-:Y:S01]  /*2540*/  FFMA R21, R27, R14, R22 ;  /* 0x0000000e1b157223 */ /* 0x000fe20000000016 */
[----:B------:R-:W-:-:S04]  /*2550*/  IADD3.X R25, R59, UR11, RZ, P1, !PT ;  /* 0x0000000b3b197c10 */ /* 0x000fc80008ffe4ff */
[----:B------:R2:W-:Y:S04]  /*2560*/  @P0 STG.E desc[UR18][R62.64+0x20], R21 ;  /* 0x000020153e000986 */ /* 0x0005e8000c101912 */
[----:B------:R-:W4:Y:S01]  /*2570*/  @P4 LDG.E.LTC128B R72, desc[UR18][R24.64] ;  /* 0x0000001218484981 */ /* 0x000f22000c1e1920 */
[C---:B------:R-:W-:Y:S01]  /*2580*/  IMAD.SHL.U32 R22, R74.reuse, 0x20, RZ ;  /* 0x000000204a167824 */ /* 0x040fe200078e00ff */
[----:B------:R-:W-:Y:S01]  /*2590*/  SHF.L.U64.HI R6, R74, 0x5, R75 ;  /* 0x000000054a067819 */ /* 0x000fe2000001024b */
[----:B------:R-:W-:Y:S01]  /*25a0*/  BSSY B1, `(.L_x_38) ;  /* 0x000000c000017945 */ /* 0x000fe20003800000 */
[----:B------:R-:W-:Y:S02]  /*25b0*/  ISETP.GT.AND P0, PT, R4, 0x9, PT ;  /* 0x000000090400780c */ /* 0x000fe40003f04270 */
[----:B------:R-:W-:-:S02]  /*25c0*/  IADD3 R26, P5, R22, R60, RZ ;  /* 0x0000003c161a7210 */ /* 0x000fc40007fbe0ff */
[----:B------:R-:W-:-:S03]  /*25d0*/  ISETP.GT.AND P1, PT, R70, RZ, P0 ;  /* 0x000000ff4600720c */ /* 0x000fc60000724270 */
[----:B------:R-:W-:Y:S01]  /*25e0*/  IMAD.X R27, R6, 0x1, R61, P5 ;  /* 0x00000001061b7824 */ /* 0x000fe200028e063d */
[----:B------:R-:W-:-:S04]  /*25f0*/  IADD3 R64, P5, R56, UR10, RZ ;  /* 0x0000000a38407c10 */ /* 0x000fc8000ffbe0ff */
[----:B------:R-:W-:Y:S01]  /*2600*/  IADD3.X R65, R57, UR11, RZ, P5, !PT ;  /* 0x0000000b39417c10 */ /* 0x000fe2000affe4ff */
[----:B----4-:R-:W-:-:S04]  /*2610*/  FMUL R5, R72, R15 ;  /* 0x0000000f48057220 */ /* 0x010fc80000400000 */
[----:B------:R-:W-:-:S05]  /*2620*/  FFMA R5, R28, R14, R5 ;  /* 0x0000000e1c057223 */ /* 0x000fca0000000005 */
[----:B------:R2:W-:Y:S01]  /*2630*/  @P4 STG.E desc[UR18][R26.64], R5 ;  /* 0x000000051a004986 */ /* 0x0005e2000c101912 */
[----:B------:R-:W-:Y:S05]  /*2640*/  @!P1 BRA `(.L_x_39) ;  /* 0x0000000000049947 */ /* 0x000fea0003800000 */
[----:B------:R4:W5:Y:S02]  /*2650*/  LDG.E.LTC128B R72, desc[UR18][R64.64] ;  /* 0x0000001240487981 */ /* 0x000964000c1e1920 */
.L_x_39:
[----:B------:R-:W-:Y:S05]  /*2660*/  BSYNC B1 ;  /* 0x0000000000017941 */ /* 0x000fea0003800000 */
.L_x_38:
[----:B------:R-:W-:Y:S01]  /*2670*/  UIADD3 UR8, UP0, UR10, 0x20, URZ ;  /* 0x000000200a087890 */ /* 0x000fe2000ff1e03f */
[----:B------:R-:W-:Y:S01]  /*2680*/  ISETP.GT.AND P2, PT, R70, 0x8, P2 ;  /* 0x000000084600780c */ /* 0x000fe20001744270 */
[----:B-----5:R-:W-:Y:S01]  /*2690*/  FMUL R74, R72, R15 ;  /* 0x0000000f484a7220 */ /* 0x020fe20000400000 */
[----:B---3--:R-:W-:Y:S01]  /*26a0*/  IADD3 R66, P4, R22, R62, RZ ;  /* 0x0000003e16427210 */ /* 0x008fe20007f9e0ff */
[----:B------:R-:W-:Y:S02]  /*26b0*/  UIADD3.X UR9, URZ, UR11, URZ, UP0, !UPT ;  /* 0x0000000b3f097290 */ /* 0x000fe400087fe43f */
[----:B------:R-:W-:Y:S01]  /*26c0*/  IADD3 R28, P5, R58, UR8, RZ ;  /* 0x000000083a1c7c10 */ /* 0x000fe2000ffbe0ff */
[----:B------:R-:W-:Y:S01]  /*26d0*/  FFMA R71, R29, R14, R74 ;  /* 0x0000000e1d477223 */ /* 0x000fe2000000004a */
[----:B------:R-:W-:Y:S02]  /*26e0*/  IMAD.X R67, R6, 0x1, R63, P4 ;  /* 0x0000000106437824 */ /* 0x000fe400020e063f */
[----:B------:R-:W-:-:S03]  /*26f0*/  IADD3.X R29, R59, UR9, RZ, P5, !PT ;  /* 0x000000093b1d7c10 */ /* 0x000fc6000affe4ff */
[----:B------:R3:W-:Y:S04]  /*2700*/  @P1 STG.E desc[UR18][R66.64], R71 ;  /* 0x0000004742001986 */ /* 0x0007e8000c101912 */
[----:B------:R-:W4:Y:S01]  /*2710*/  @P2 LDG.E.LTC128B R72, desc[UR18][R28.64] ;  /* 0x000000121c482981 */ /* 0x000f22000c1e1920 */
[----:B--2---:R-:W-:Y:S01]  /*2720*/  IADD3 R21, P1, R22, 0x20, RZ ;  /* 0x0000002016157810 */ /* 0x004fe20007f3e0ff */
[----:B------:R-:W-:Y:S01]  /*2730*/  BSSY B1, `(.L_x_40) ;  /* 0x000000c000017945 */ /* 0x000fe20003800000 */
[----:B------:R-:W-:Y:S02]  /*2740*/  ISETP.GT.AND P4, PT, R70, 0x8, P0 ;  /* 0x000000084600780c */ /* 0x000fe40000784270 */
[----:B------:R-:W-:Y:S01]  /*2750*/  IADD3 R58, P5, R21, R60, RZ ;  /* 0x0000003c153a7210 */ /* 0x000fe20007fbe0ff */
[----:B------:R-:W-:Y:S01]  /*2760*/  IMAD.X R5, RZ, RZ, R6, P1 ;  /* 0x000000ffff057224 */ /* 0x000fe200008e0606 */
[----:B-1----:R-:W-:-:S03]  /*2770*/  IADD3 R56, P0, R56, UR8, RZ ;  /* 0x0000000838387c10 */ /* 0x002fc6000ff1e0ff */
[----:B------:R-:W-:Y:S01]  /*2780*/  IMAD.X R59, R5, 0x1, R61, P5 ;  /* 0x00000001053b7824 */ /* 0x000fe200028e063d */
[----:B------:R-:W-:Y:S01]  /*2790*/  IADD3.X R57, R57, UR9, RZ, P0, !PT ;  /* 0x0000000939397c10 */ /* 0x000fe200087fe4ff */
[----:B----4-:R-:W-:-:S04]  /*27a0*/  FMUL R23, R72, R15 ;  /* 0x0000000f48177220 */ /* 0x010fc80000400000 */
[----:B------:R-:W-:-:S05]  /*27b0*/  FFMA R23, R30, R14, R23 ;  /* 0x0000000e1e177223 */ /* 0x000fca0000000017 */
[----:B------:R3:W-:Y:S01]  /*27c0*/  @P2 STG.E desc[UR18][R58.64], R23 ;  /* 0x000000173a002986 */ /* 0x0007e2000c101912 */
[----:B------:R-:W-:Y:S05]  /*27d0*/  @!P4 BRA `(.L_x_41) ;  /* 0x000000000004c947 */ /* 0x000fea0003800000 */
[----:B------:R1:W5:Y:S02]  /*27e0*/  LDG.E.LTC128B R72, desc[UR18][R56.64] ;  /* 0x0000001238487981 */ /* 0x000364000c1e1920 */
.L_x_41:
[----:B------:R-:W-:Y:S05]  /*27f0*/  BSYNC B1 ;  /* 0x0000000000017941 */ /* 0x000fea0003800000 */
.L_x_40:
[----:B------:R-:W-:Y:S01]  /*2800*/  IADD3 R28, P2, R21, R62, RZ ;  /* 0x0000003e151c7210 */ /* 0x000fe20007f5e0ff */
[----:B-----5:R-:W-:Y:S01]  /*2810*/  FMUL R30, R72, R15 ;  /* 0x0000000f481e7220 */ /* 0x020fe20000400000 */
[C---:B------:R-:W-:Y:S01]  /*2820*/  ISETP.GT.AND P1, PT, R4.reuse, 0x10, PT ;  /* 0x000000100400780c */ /* 0x040fe20003f24270 */
[----:B------:R-:W-:Y:S01]  /*2830*/  BSSY B1, `(.L_x_42) ;  /* 0x000000b000017945 */ /* 0x000fe20003800000 */
[----:B------:R-:W-:Y:S01]  /*2840*/  ISETP.GT.AND P0, PT, R4, 0x11, PT ;  /* 0x000000110400780c */ /* 0x000fe20003f04270 */
[----:B---3--:R-:W-:Y:S01]  /*2850*/  FFMA R23, R31, R14, R30 ;  /* 0x0000000e1f177223 */ /* 0x008fe2000000001e */
[----:B------:R-:W-:Y:S01]  /*2860*/  IMAD.X R29, R5, 0x1, R63, P2 ;  /* 0x00000001051d7824 */ /* 0x000fe200010e063f */
[----:B------:R-:W-:Y:S02]  /*2870*/  ISETP.GT.AND P5, PT, R70, RZ, P1 ;  /* 0x000000ff4600720c */ /* 0x000fe40000fa4270 */
[----:B------:R-:W-:Y:S02]  /*2880*/  IADD3 R30, P2, R24, UR10, RZ ;  /* 0x0000000a181e7c10 */ /* 0x000fe4000ff5e0ff */
[----:B------:R2:W-:Y:S01]  /*2890*/  @P4 STG.E desc[UR18][R28.64], R23 ;  /* 0x000000171c004986 */ /* 0x0005e2000c101912 */
[----:B-1----:R-:W-:-:S02]  /*28a0*/  IADD3 R56, P6, R26, R22, RZ ;  /* 0x000000161a387210 */ /* 0x002fc40007fde0ff */
[----:B------:R-:W-:-:S06]  /*28b0*/  IADD3.X R31, R25, UR11, RZ, P2, !PT ;  /* 0x0000000b191f7c10 */ /* 0x000fcc00097fe4ff */
[----:B------:R-:W-:Y:S05]  /*28c0*/  @!P5 BRA `(.L_x_43) ;  /* 0x000000000004d947 */ /* 0x000fea0003800000 */
[----:B------:R1:W5:Y:S02]  /*28d0*/  LDG.E.LTC128B R72, desc[UR18][R30.64] ;  /* 0x000000121e487981 */ /* 0x000364000c1e1920 */
.L_x_43:
[----:B------:R-:W-:Y:S05]  /*28e0*/  BSYNC B1 ;  /* 0x0000000000017941 */ /* 0x000fea0003800000 */
.L_x_42:
[----:B--2--5:R-:W-:Y:S01]  /*28f0*/  FMUL R23, R72, R15 ;  /* 0x0000000f48177220 */ /* 0x024fe20000400000 */
[----:B------:R-:W-:Y:S01]  /*2900*/  IMAD.X R57, R27, 0x1, R6, P6 ;  /* 0x000000011b397824 */ /* 0x000fe200030e0606 */
[----:B------:R-:W-:Y:S01]  /*2910*/  ISETP.GT.AND P2, PT, R70, RZ, P0 ;  /* 0x000000ff4600720c */ /* 0x000fe20000744270 */
[----:B------:R-:W-:Y:S01]  /*2920*/  BSSY B1, `(.L_x_44) ;  /* 0x0000008000017945 */ /* 0x000fe20003800000 */
[----:B------:R-:W-:Y:S01]  /*2930*/  FFMA R23, R32, R14, R23 ;  /* 0x0000000e20177223 */ /* 0x000fe20000000017 */
[----:B------:R-:W-:Y:S02]  /*2940*/  IADD3 R28, P6, R64, UR10, RZ ;  /* 0x0000000a401c7c10 */ /* 0x000fe4000ffde0ff */
[----:B------:R-:W-:Y:S02]  /*2950*/  IADD3 R58, P4, R66, R22, RZ ;  /* 0x00000016423a7210 */ /* 0x000fe40007f9e0ff */
[----:B------:R2:W-:Y:S01]  /*2960*/  @P5 STG.E desc[UR18][R56.64], R23 ;  /* 0x0000001738005986 */ /* 0x0005e2000c101912 */
[----:B------:R-:W-:-:S05]  /*2970*/  IADD3.X R29, R65, UR11, RZ, P6, !PT ;  /* 0x0000000b411d7c10 */ /* 0x000fca000b7fe4ff */
[----:B------:R-:W-:Y:S05]  /*2980*/  @!P2 BRA `(.L_x_45) ;  /* 0x000000000004a947 */ /* 0x000fea0003800000 */
[----:B------:R3:W5:Y:S02]  /*2990*/  LDG.E.LTC128B R72, desc[UR18][R28.64] ;  /* 0x000000121c487981 */ /* 0x000764000c1e1920 */
.L_x_45:
[----:B------:R-:W-:Y:S05]  /*29a0*/  BSYNC B1 ;  /* 0x0000000000017941 */ /* 0x000fea0003800000 */
.L_x_44:
[----:B-----5:R-:W-:Y:S01]  /*29b0*/  FMUL R32, R72, R15 ;  /* 0x0000000f48207220 */ /* 0x020fe20000400000 */
[----:B------:R-:W-:Y:S01]  /*29c0*/  IMAD.X R59, R67, 0x1, R6, P4 ;  /* 0x00000001433b7824 */ /* 0x000fe200020e0606 */
[----:B------:R-:W-:Y:S01]  /*29d0*/  ISETP.GT.AND P1, PT, R70, 0x8, P1 ;  /* 0x000000084600780c */ /* 0x000fe20000f24270 */
        /* <DEDUP_REMOVED lines=8> */
.L_x_47:
[----:B------:R-:W-:Y:S05]  /*2a60*/  BSYNC B1 ;  /* 0x0000000000017941 */ /* 0x000fea0003800000 */
.L_x_46:
[----:B--2--5:R-:W-:Y:S01]  /*2a70*/  FMUL R23, R72, R15 ;  /* 0x0000000f48177220 */ /* 0x024fe20000400000 */
[----:B----4-:R-:W-:Y:S01]  /*2a80*/  IMAD.X R33, R5, 0x1, R27, P5 ;  /* 0x0000000105217824 */ /* 0x010fe200028e061b */
[----:B------:R-:W-:Y:S01]  /*2a90*/  ISETP.GT.AND P2, PT, R70, 0x8, P0 ;  /* 0x000000084600780c */ /* 0x000fe20000744270 */
[----:B------:R-:W-:Y:S01]  /*2aa0*/  BSSY B1, `(.L_x_48) ;  /* 0x0000007000017945 */ /* 0x000fe20003800000 */
[----:B------:R-:W-:Y:S01]  /*2ab0*/  FFMA R23, R34, R14, R23 ;  /* 0x0000000e22177223 */ /* 0x000fe20000000017 */
[----:B0-----:R-:W-:-:S04]  /*2ac0*/  IADD3 R24, P0, R64, UR8, RZ ;  /* 0x0000000840187c10 */ /* 0x001fc8000ff1e0ff */
[----:B------:R0:W-:Y:S01]  /*2ad0*/  @P1 STG.E desc[UR18][R32.64], R23 ;  /* 0x0000001720001986 */ /* 0x0001e2000c101912 */
[----:B------:R-:W-:-:S05]  /*2ae0*/  IADD3.X R25, R65, UR9, RZ, P0, !PT ;  /* 0x0000000941197c10 */ /* 0x000fca00087fe4ff */
[----:B------:R-:W-:Y:S05]  /*2af0*/  @!P2 BRA `(.L_x_49) ;  /* 0x000000000004a947 */ /* 0x000fea0003800000 */
[----:B------:R2:W5:Y:S02]  /*2b00*/  LDG.E.LTC128B R72, desc[UR18][R24.64] ;  /* 0x0000001218487981 */ /* 0x000564000c1e1920 */
.L_x_49:
[----:B------:R-:W-:Y:S05]  /*2b10*/  BSYNC B1 ;  /* 0x0000000000017941 */ /* 0x000fea0003800000 */
.L_x_48:
[----:B--2---:R-:W-:Y:S01]  /*2b20*/  IADD3 R24, P5, R21, R66, RZ ;  /* 0x0000004215187210 */ /* 0x004fe20007fbe0ff */
[----:B-----5:R-:W-:Y:S01]  /*2b30*/  FMUL R26, R72, R15 ;  /* 0x0000000f481a7220 */ /* 0x020fe20000400000 */
[C---:B------:R-:W-:Y:S01]  /*2b40*/  ISETP.GT.AND P1, PT, R4.reuse, 0x18, PT ;  /* 0x000000180400780c */ /* 0x040fe20003f24270 */
[----:B------:R-:W-:Y:S01]  /*2b50*/  BSSY B1, `(.L_x_50) ;  /* 0x000000b000017945 */ /* 0x000fe20003800000 */
[----:B------:R-:W-:Y:S01]  /*2b60*/  ISETP.GT.AND P0, PT, R4, 0x19, PT ;  /* 0x000000190400780c */ /* 0x000fe20003f04270 */
[----:B------:R-:W-:Y:S01]  /*2b70*/  FFMA R35, R35, R14, R26 ;  /* 0x0000000e23237223 */ /* 0x000fe2000000001a */
[----:B------:R-:W-:Y:S01]  /*2b80*/  IMAD.X R25, R5, 0x1, R67, P5 ;  /* 0x0000000105197824 */ /* 0x000fe200028e0643 */
[----:B------:R-:W-:Y:S02]  /*2b90*/  ISETP.GT.AND P4, PT, R70, RZ, P1 ;  /* 0x000000ff4600720c */ /* 0x000fe40000f84270 */
[----:B------:R-:W-:Y:S02]  /*2ba0*/  IADD3 R26, P6, R30, UR10, RZ ;  /* 0x0000000a1e1a7c10 */ /* 0x000fe4000ffde0ff */
[----:B------:R2:W-:Y:S01]  /*2bb0*/  @P2 STG.E desc[UR18][R24.64], R35 ;  /* 0x0000002318002986 */ /* 0x0005e2000c101912 */
[----:B0-----:R-:W-:-:S02]  /*2bc0*/  IADD3 R32, P5, R56, R22, RZ ;  /* 0x0000001638207210 */ /* 0x001fc40007fbe0ff */
[----:B------:R-:W-:-:S06]  /*2bd0*/  IADD3.X R27, R31, UR11, RZ, P6, !PT ;  /* 0x0000000b1f1b7c10 */ /* 0x000fcc000b7fe4ff */
[----:B------:R-:W-:Y:S05]  /*2be0*/  @!P4 BRA `(.L_x_51) ;  /* 0x000000000004c947 */ /* 0x000fea0003800000 */
[----:B------:R0:W5:Y:S02]  /*2bf0*/  LDG.E.LTC128B R72, desc[UR18][R26.64] ;  /* 0x000000121a487981 */ /* 0x000164000c1e1920 */
.L_x_51:
[----:B------:R-:W-:Y:S05]  /*2c00*/  BSYNC B1 ;  /* 0x0000000000017941 */ /* 0x000fea0003800000 */
.L_x_50:
[----:B-----5:R-:W-:Y:S01]  /*2c10*/  FMUL R23, R72, R15 ;  /* 0x0000000f48177220 */ /* 0x020fe20000400000 */
[----:B------:R-:W-:Y:S01]  /*2c20*/  IMAD.X R33, R57, 0x1, R6, P5 ;  /* 0x0000000139217824 */ /* 0x000fe200028e0606 */
[----:B------:R-:W-:Y:S01]  /*2c30*/  ISETP.GT.AND P2, PT, R70, RZ, P0 ;  /* 0x000000ff4600720c */ /* 0x000fe20000744270 */
[----:B------:R-:W-:Y:S01]  /*2c40*/  BSSY B1, `(.L_x_52) ;  /* 0x0000008000017945 */ /* 0x000fe20003800000 */
[----:B------:R-:W-:Y:S01]  /*2c50*/  FFMA R23, R36, R14, R23 ;  /* 0x0000000e24177223 */ /* 0x000fe20000000017 */
[----:B--2---:R-:W-:Y:S02]  /*2c60*/  IADD3 R24, P6, R28, UR10, RZ ;  /* 0x0000000a1c187c10 */ /* 0x004fe4000ffde0ff */
[----:B------:R-:W-:Y:S02]  /*2c70*/  IADD3 R34, P5, R58, R22, RZ ;  /* 0x000000163a227210 */ /* 0x000fe40007fbe0ff */
[----:B------:R2:W-:Y:S01]  /*2c80*/  @P4 STG.E desc[UR18][R32.64], R23 ;  /* 0x0000001720004986 */ /* 0x0005e2000c101912 */
[----:B------:R-:W-:-:S05]  /*2c90*/  IADD3.X R25, R29, UR11, RZ, P6, !PT ;  /* 0x0000000b1d197c10 */ /* 0x000fca000b7fe4ff */
[----:B------:R-:W-:Y:S05]  /*2ca0*/  @!P2 BRA `(.L_x_53) ;  /* 0x000000000004a947 */ /* 0x000fea0003800000 */
[----:B------:R4:W5:Y:S02]  /*2cb0*/  LDG.E.LTC128B R72, desc[UR18][R24.64] ;  /* 0x0000001218487981 */ /* 0x000964000c1e1920 */
.L_x_53:
[----:B------:R-:W-:Y:S05]  /*2cc0*/  BSYNC B1 ;  /* 0x0000000000017941 */ /* 0x000fea0003800000 */
.L_x_52:
[----:B-----5:R-:W-:Y:S01]  /*2cd0*/  FMUL R36, R72, R15 ;  /* 0x0000000f48247220 */ /* 0x020fe20000400000 */
[----:B------:R-:W-:Y:S01]  /*2ce0*/  IMAD.X R35, R59, 0x1, R6, P5 ;  /* 0x000000013b237824 */ /* 0x000fe200028e0606 */
[----:B------:R-:W-:Y:S01]  /*2cf0*/  ISETP.GT.AND P1, PT, R70, 0x8, P1 ;  /* 0x000000084600780c */ /* 0x000fe20000f24270 */
[----:B------:R-:W-:Y:S01]  /*2d00*/  BSSY B1, `(.L_x_54) ;  /* 0x0000008000017945 */ /* 0x000fe20003800000 */
[----:B------:R-:W-:Y:S01]  /*2d10*/  FFMA R37, R37, R14, R36 ;  /* 0x0000000e25257223 */ /* 0x000fe20000000024 */
[----:B-1----:R-:W-:Y:S02]  /*2d20*/  IADD3 R30, P4, R30, UR8, RZ ;  /* 0x000000081e1e7c10 */ /* 0x002fe4000ff9e0ff */
[----:B------:R-:W-:Y:S02]  /*2d30*/  IADD3 R36, P5, R56, R21, RZ ;  /* 0x0000001538247210 */ /* 0x000fe40007fbe0ff */
[----:B------:R1:W-:Y:S01]  /*2d40*/  @P2 STG.E desc[UR18][R34.64], R37 ;  /* 0x0000002522002986 */ /* 0x0003e2000c101912 */
[----:B------:R-:W-:-:S05]  /*2d50*/  IADD3.X R31, R31, UR9, RZ, P4, !PT ;  /* 0x000000091f1f7c10 */ /* 0x000fca000a7fe4ff */
[----:B------:R-:W-:Y:S05]  /*2d60*/  @!P1 BRA `(.L_x_55) ;  /* 0x0000000000049947 */ /* 0x000fea0003800000 */
[----:B------:R0:W5:Y:S02]  /*2d70*/  LDG.E.LTC128B R72, desc[UR18][R30.64] ;  /* 0x000000121e487981 */ /* 0x000164000c1e1920 */
.L_x_55:
[----:B------:R-:W-:Y:S05]  /*2d80*/  BSYNC B1 ;  /* 0x0000000000017941 */ /* 0x000fea0003800000 */
.L_x_54:
[----:B--2--5:R-:W-:Y:S01]  /*2d90*/  FMUL R23, R72, R15 ;  /* 0x0000000f48177220 */ /* 0x024fe20000400000 */
[----:B-1----:R-:W-:Y:S01]  /*2da0*/  IMAD.X R37, R57, 0x1, R5, P5 ;  /* 0x0000000139257824 */ /* 0x002fe200028e0605 */
[----:B------:R-:W-:Y:S01]  /*2db0*/  ISETP.GT.AND P2, PT, R70, 0x8, P0 ;  /* 0x000000084600780c */ /* 0x000fe20000744270 */
[----:B------:R-:W-:Y:S01]  /*2dc0*/  BSSY B1, `(.L_x_56) ;  /* 0x0000007000017945 */ /* 0x000fe20003800000 */
[----:B------:R-:W-:Y:S01]  /*2dd0*/  FFMA R23, R38, R14, R23 ;  /* 0x0000000e26177223 */ /* 0x000fe20000000017 */
[----:B---3--:R-:W-:-:S04]  /*2de0*/  IADD3 R28, P0, R28, UR8, RZ ;  /* 0x000000081c1c7c10 */ /* 0x008fc8000ff1e0ff */
[----:B------:R1:W-:Y:S01]  /*2df0*/  @P1 STG.E desc[UR18][R36.64], R23 ;  /* 0x0000001724001986 */ /* 0x0003e2000c101912 */
[----:B------:R-:W-:-:S05]  /*2e00*/  IADD3.X R29, R29, UR9, RZ, P0, !PT ;  /* 0x000000091d1d7c10 */ /* 0x000fca00087fe4ff */
[----:B------:R-:W-:Y:S05]  /*2e10*/  @!P2 BRA `(.L_x_57) ;  /* 0x000000000004a947 */ /* 0x000fea0003800000 */
[----:B------:R2:W5:Y:S02]  /*2e20*/  LDG.E.LTC128B R72, desc[UR18][R28.64] ;  /* 0x000000121c487981 */ /* 0x000564000c1e1920 */
.L_x_57:
[----:B------:R-:W-:Y:S05]  /*2e30*/  BSYNC B1 ;  /* 0x0000000000017941 */ /* 0x000fea0003800000 */
.L_x_56:
[----:B--2---:R-:W-:Y:S01]  /*2e40*/  IADD3 R28, P5, R58, R21, RZ ;  /* 0x000000153a1c7210 */ /* 0x004fe20007fbe0ff */
[----:B0----5:R-:W-:Y:S01]  /*2e50*/  FMUL R30, R72, R15 ;  /* 0x0000000f481e7220 */ /* 0x021fe20000400000 */
        /* <DEDUP_REMOVED lines=12> */
.L_x_59:
[----:B------:R-:W-:Y:S05]  /*2f20*/  BSYNC B1 ;  /* 0x0000000000017941 */ /* 0x000fea0003800000 */
.L_x_58:
[----:B-----5:R-:W-:Y:S01]  /*2f30*/  FMUL R23, R72, R15 ;  /* 0x0000000f48177220 */ /* 0x020fe20000400000 */
[----:B------:R-:W-:Y:S01]  /*2f40*/  IMAD.X R37, R33, 0x1, R6, P5 ;  /* 0x0000000121257824 */ /* 0x000fe200028e0606 */
[----:B------:R-:W-:Y:S01]  /*2f50*/  ISETP.GT.AND P2, PT, R70, RZ, P0 ;  /* 0x000000ff4600720c */ /* 0x000fe20000744270 */
[----:B------:R-:W-:Y:S01]  /*2f60*/  BSSY B1, `(.L_x_60) ;  /* 0x0000008000017945 */ /* 0x000fe20003800000 */
[----:B------:R-:W-:Y:S01]  /*2f70*/  FFMA R23, R40, R14, R23 ;  /* 0x0000000e28177223 */ /* 0x000fe20000000017 */
[----:B0-----:R-:W-:Y:S02]  /*2f80*/  IADD3 R28, P6, R24, UR10, RZ ;  /* 0x0000000a181c7c10 */ /* 0x001fe4000ffde0ff */
[----:B------:R-:W-:Y:S02]  /*2f90*/  IADD3 R38, P5, R34, R22, RZ ;  /* 0x0000001622267210 */ /* 0x000fe40007fbe0ff */
[----:B------:R0:W-:Y:S01]  /*2fa0*/  @P4 STG.E desc[UR18][R36.64], R23 ;  /* 0x0000001724004986 */ /* 0x0001e2000c101912 */
[----:B------:R-:W-:-:S05]  /*2fb0*/  IADD3.X R29, R25, UR11, RZ, P6, !PT ;  /* 0x0000000b191d7c10 */ /* 0x000fca000b7fe4ff */
[----:B------:R-:W-:Y:S05]  /*2fc0*/  @!P2 BRA `(.L_x_61) ;  /* 0x000000000004a947 */ /* 0x000fea0003800000 */
[----:B------:R2:W5:Y:S02]  /*2fd0*/  LDG.E.LTC128B R72, desc[UR18][R28.64] ;  /* 0x000000121c487981 */ /* 0x000564000c1e1920 */
.L_x_61:
[----:B------:R-:W-:Y:S05]  /*2fe0*/  BSYNC B1 ;  /* 0x0000000000017941 */ /* 0x000fea0003800000 */
.L_x_60:
        /* <DEDUP_REMOVED lines=11> */
.L_x_63:
[----:B------:R-:W-:Y:S05]  /*30a0*/  BSYNC B1 ;  /* 0x0000000000017941 */ /* 0x000fea0003800000 */
.L_x_62:
[----:B0----5:R-:W-:Y:S01]  /*30b0*/  FMUL R23, R72, R15 ;  /* 0x0000000f48177220 */ /* 0x021fe20000400000 */
[----:B---3--:R-:W-:Y:S01]  /*30c0*/  IMAD.X R41, R33, 0x1, R5, P5 ;  /* 0x0000000121297824 */ /* 0x008fe200028e0605 */
[----:B------:R-:W-:Y:S01]  /*30d0*/  ISETP.GT.AND P2, PT, R70, 0x8, P0 ;  /* 0x000000084600780c */ /* 0x000fe20000744270 */
[----:B------:R-:W-:Y:S01]  /*30e0*/  BSSY B1, `(.L_x_64) ;  /* 0x0000007000017945 */ /* 0x000fe20003800000 */
[----:B------:R-:W-:Y:S01]  /*30f0*/  FFMA R23, R42, R14, R23 ;  /* 0x0000000e2a177223 */ /* 0x000fe20000000017 */
[----:B----4-:R-:W-:-:S04]  /*3100*/  IADD3 R24, P0, R24, UR8, RZ ;  /* 0x0000000818187c10 */ /* 0x010fc8000ff1e0ff */
[----:B------:R0:W-:Y:S01]  /*3110*/  @P1 STG.E desc[UR18][R40.64], R23 ;  /* 0x0000001728001986 */ /* 0x0001e2000c101912 */
[----:B------:R-:W-:-:S05]  /*3120*/  IADD3.X R25, R25, UR9, RZ, P0, !PT ;  /* 0x0000000919197c10 */ /* 0x000fca00087fe4ff */
[----:B------:R-:W-:Y:S05]  /*3130*/  @!P2 BRA `(.L_x_65) ;  /* 0x000000000004a947 */ /* 0x000fea0003800000 */
[----:B------:R3:W5:Y:S02]  /*3140*/  LDG.E.LTC128B R72, desc[UR18][R24.64] ;  /* 0x0000001218487981 */ /* 0x000764000c1e1920 */
.L_x_65:
[----:B------:R-:W-:Y:S05]  /*3150*/  BSYNC B1 ;  /* 0x0000000000017941 */ /* 0x000fea0003800000 */
.L_x_64:
[----:B---3--:R-:W-:Y:S01]  /*3160*/  IADD3 R24, P5, R34, R21, RZ ;  /* 0x0000001522187210 */ /* 0x008fe20007fbe0ff */
        /* <DEDUP_REMOVED lines=9> */
[----:B------:R-:W-:-:S02]  /*3200*/  IADD3 R32, P5, R36, R22, RZ ;  /* 0x0000001624207210 */ /* 0x000fc40007fbe0ff */
[----:B------:R-:W-:-:S06]  /*3210*/  IADD3.X R27, R31, UR11, RZ, P6, !PT ;  /* 0x0000000b1f1b7c10 */ /* 0x000fcc000b7fe4ff */
[----:B------:R-:W-:Y:S05]  /*3220*/  @!P4 BRA `(.L_x_67) ;  /* 0x000000000004c947 */ /* 0x000fea0003800000 */
[----:B------:R4:W5:Y:S02]  /*3230*/  LDG.E.LTC128B R72, desc[UR18][R26.64] ;  /* 0x000000121a487981 */ /* 0x000964000c1e1920 */
.L_x_67:
[----:B------:R-:W-:Y:S05]  /*3240*/  BSYNC B1 ;  /* 0x0000000000017941 */ /* 0x000fea0003800000 */
.L_x_66:
[----:B0----5:R-:W-:Y:S01]  /*3250*/  FMUL R23, R72, R15 ;  /* 0x0000000f48177220 */ /* 0x021fe20000400000 */
[----:B------:R-:W-:Y:S01]  /*3260*/  IMAD.X R33, R37, 0x1, R6, P5 ;  /* 0x0000000125217824 */ /* 0x000fe200028e0606 */
[----:B------:R-:W-:Y:S01]  /*3270*/  ISETP.GT.AND P2, PT, R70, RZ, P0 ;  /* 0x000000ff4600720c */ /* 0x000fe20000744270 */
[----:B------:R-:W-:Y:S01]  /*3280*/  BSSY B1, `(.L_x_68) ;  /* 0x0000008000017945 */ /* 0x000fe20003800000 */
[----:B------:R-:W-:Y:S01]  /*3290*/  FFMA R23, R44, R14, R23 ;  /* 0x0000000e2c177223 */ /* 0x000fe20000000017 */
[----:B---3--:R-:W-:Y:S02]  /*32a0*/  IADD3 R24, P6, R28, UR10, RZ ;  /* 0x0000000a1c187c10 */ /* 0x008fe4000ffde0ff */
[----:B------:R-:W-:Y:S02]  /*32b0*/  IADD3 R34, P5, R38, R22, RZ ;  /* 0x0000001626227210 */ /* 0x000fe40007fbe0ff */
[----:B------:R0:W-:Y:S01]  /*32c0*/  @P4 STG.E desc[UR18][R32.64], R23 ;  /* 0x0000001720004986 */ /* 0x0001e2000c101912 */
[----:B------:R-:W-:-:S05]  /*32d0*/  IADD3.X R25, R29, UR11, RZ, P6, !PT ;  /* 0x0000000b1d197c10 */ /* 0x000fca000b7fe4ff */
[----:B------:R-:W-:Y:S05]  /*32e0*/  @!P2 BRA `(.L_x_69) ;  /* 0x000000000004a947 */ /* 0x000fea0003800000 */
[----:B------:R3:W5:Y:S02]  /*32f0*/  LDG.E.LTC128B R72, desc[UR18][R24.64] ;  /* 0x0000001218487981 */ /* 0x000764000c1e1920 */
.L_x_69:
[----:B------:R-:W-:Y:S05]  /*3300*/  BSYNC B1 ;  /* 0x0000000000017941 */ /* 0x000fea0003800000 */
.L_x_68:
        /* <DEDUP_REMOVED lines=11> */
.L_x_71:
[----:B------:R-:W-:Y:S05]  /*33c0*/  BSYNC B1 ;  /* 0x0000000000017941 */ /* 0x000fea0003800000 */
.L_x_70:
[----:B0----5:R-:W-:Y:S01]  /*33d0*/  FMUL R23, R72, R15 ;  /* 0x0000000f48177220 */ /* 0x021fe20000400000 */
[----:B------:R-:W-:Y:S01]  /*33e0*/  IMAD.X R41, R37, 0x1, R5, P5 ;  /* 0x0000000125297824 */ /* 0x000fe200028e0605 */
[----:B------:R-:W-:Y:S01]  /*33f0*/  ISETP.GT.AND P0, PT, R70, 0x8, P0 ;  /* 0x000000084600780c */ /* 0x000fe20000704270 */
[----:B------:R-:W-:Y:S01]  /*3400*/  BSSY B1, `(.L_x_72) ;  /* 0x0000007000017945 */ /* 0x000fe20003800000 */
[----:B------:R-:W-:Y:S01]  /*3410*/  FFMA R23, R46, R14, R23 ;  /* 0x0000000e2e177223 */ /* 0x000fe20000000017 */
[----:B--2---:R-:W-:-:S04]  /*3420*/  IADD3 R28, P2, R28, UR8, RZ ;  /* 0x000000081c1c7c10 */ /* 0x004fc8000ff5e0ff */
[----:B------:R0:W-:Y:S01]  /*3430*/  @P1 STG.E desc[UR18][R40.64], R23 ;  /* 0x0000001728001986 */ /* 0x0001e2000c101912 */
[----:B------:R-:W-:-:S05]  /*3440*/  IADD3.X R29, R29, UR9, RZ, P2, !PT ;  /* 0x000000091d1d7c10 */ /* 0x000fca00097fe4ff */
[----:B------:R-:W-:Y:S05]  /*3450*/  @!P0 BRA `(.L_x_73) ;  /* 0x0000000000048947 */ /* 0x000fea0003800000 */
[----:B------:R2:W5:Y:S02]  /*3460*/  LDG.E.LTC128B R72, desc[UR18][R28.64] ;  /* 0x000000121c487981 */ /* 0x000564000c1e1920 */
.L_x_73:
[----:B------:R-:W-:Y:S05]  /*3470*/  BSYNC B1 ;  /* 0x0000000000017941 */ /* 0x000fea0003800000 */
.L_x_72:
        /* <DEDUP_REMOVED lines=14> */
.L_x_75:
[----:B------:R-:W-:Y:S05]  /*3560*/  BSYNC B1 ;  /* 0x0000000000017941 */ /* 0x000fea0003800000 */
.L_x_74:
[----:B0----5:R-:W-:Y:S01]  /*3570*/  FMUL R23, R72, R15 ;  /* 0x0000000f48177220 */ /* 0x021fe20000400000 */
[----:B------:R-:W-:Y:S01]  /*3580*/  IMAD.X R37, R33, 0x1, R6, P6 ;  /* 0x0000000121257824 */ /* 0x000fe200030e0606 */
[----:B------:R-:W-:Y:S01]  /*3590*/  ISETP.GT.AND P2, PT, R70, RZ, P1 ;  /* 0x000000ff4600720c */ /* 0x000fe20000f44270 */
[----:B------:R-:W-:Y:S01]  /*35a0*/  BSSY B1, `(.L_x_76) ;  /* 0x0000007000017945 */ /* 0x000fe20003800000 */
[----:B------:R-:W-:Y:S01]  /*35b0*/  FFMA R23, R48, R14, R23 ;  /* 0x0000000e30177223 */ /* 0x000fe20000000017 */
[----:B------:R-:W-:-:S04]  /*35c0*/  IADD3 R40, P0, R24, UR10, RZ ;  /* 0x0000000a18287c10 */ /* 0x000fc8000ff1e0ff */
[----:B------:R0:W-:Y:S01]  /*35d0*/  @P5 STG.E desc[UR18][R36.64], R23 ;  /* 0x0000001724005986 */ /* 0x0001e2000c101912 */
[----:B------:R-:W-:-:S05]  /*35e0*/  IADD3.X R41, R25, UR11, RZ, P0, !PT ;  /* 0x0000000b19297c10 */ /* 0x000fca00087fe4ff */
[----:B------:R-:W-:Y:S05]  /*35f0*/  @!P2 BRA `(.L_x_77) ;  /* 0x000000000004a947 */ /* 0x000fea0003800000 */
[----:B------:R0:W5:Y:S02]  /*3600*/  LDG.E.LTC128B R72, desc[UR18][R40.64] ;  /* 0x0000001228487981 */ /* 0x000164000c1e1920 */
.L_x_77:
[----:B------:R-:W-:Y:S05]  /*3610*/  BSYNC B1 ;  /* 0x0000000000017941 */ /* 0x000fea0003800000 */
.L_x_76:
[----:B--2---:R-:W-:Y:S01]  /*3620*/  IADD3 R28, P5, R34, R22, RZ ;  /* 0x00000016221c7210 */ /* 0x004fe20007fbe0ff */
[----:B-----5:R-:W-:Y:S01]  /*3630*/  FMUL R38, R72, R15 ;  /* 0x0000000f48267220 */ /* 0x020fe20000400000 */
[----:B------:R-:W-:Y:S01]  /*3640*/  ISETP.GT.AND P4, PT, R70, 0x8, P4 ;  /* 0x000000084600780c */ /* 0x000fe20002784270 */
[----:B------:R-:W-:Y:S01]  /*3650*/  BSSY B1, `(.L_x_78) ;  /* 0x000000a000017945 */ /* 0x000fe20003800000 */
[----:B----4-:R-:W-:Y:S01]  /*3660*/  IADD3 R26, P6, R26, UR8, RZ ;  /* 0x000000081a1a7c10 */ /* 0x010fe2000ffde0ff */
[----:B------:R-:W-:Y:S01]  /*3670*/  FFMA R49, R49, R14, R38 ;  /* 0x0000000e31317223 */ /* 0x000fe20000000026 */
[----:B------:R-:W-:Y:S01]  /*3680*/  IMAD.X R29, R35, 0x1, R6, P5 ;  /* 0x00000001231d7824 */ /* 0x000fe200028e0606 */
[----:B------:R-:W-:Y:S02]  /*3690*/  ISETP.GT.AND P0, PT, R4, 0x38, PT ;  /* 0x000000380400780c */ /* 0x000fe40003f04270 */
[----:B------:R-:W-:Y:S02]  /*36a0*/  IADD3 R38, P5, R32, R21, RZ ;  /* 0x0000001520267210 */ /* 0x000fe40007fbe0ff */
[----:B------:R2:W-:Y:S01]  /*36b0*/  @P2 STG.E desc[UR18][R28.64], R49 ;  /* 0x000000311c002986 */ /* 0x0005e2000c101912 */
[----:B------:R-:W-:-:S03]  /*36c0*/  IADD3.X R27, R27, UR9, RZ, P6, !PT ;  /* 0x000000091b1b7c10 */ /* 0x000fc6000b7fe4ff */
[----:B------:R-:W-:Y:S07]  /*36d0*/  @!P4 BRA `(.L_x_79) ;  /* 0x000000000004c947 */ /* 0x000fee0003800000 */
[----:B------:R4:W5:Y:S02]  /*36e0*/  LDG.E.LTC128B R72, desc[UR18][R26.64] ;  /* 0x000000121a487981 */ /* 0x000964000c1e1920 */
.L_x_79:
[----:B------:R-:W-:Y:S05]  /*36f0*/  BSYNC B1 ;  /* 0x0000000000017941 */ /* 0x000fea0003800000 */
.L_x_78:
[----:B0----5:R-:W-:Y:S01]  /*3700*/  FMUL R23, R72, R15 ;  /* 0x0000000f48177220 */ /* 0x021fe20000400000 */
[----:B------:R-:W-:Y:S01]  /*3710*/  IMAD.X R39, R33, 0x1, R5, P5 ;  /* 0x0000000121277824 */ /* 0x000fe200028e0605 */
[----:B------:R-:W-:Y:S01]  /*3720*/  ISETP.GT.AND P1, PT, R70, 0x8, P1 ;  /* 0x000000084600780c */ /* 0x000fe20000f24270 */
[----:B------:R-:W-:Y:S01]  /*3730*/  BSSY B1, `(.L_x_80) ;  /* 0x0000008000017945 */ /* 0x000fe20003800000 */
[----:B------:R-:W-:Y:S01]  /*3740*/  FFMA R23, R50, R14, R23 ;  /* 0x0000000e32177223 */ /* 0x000fe20000000017 */
[----:B---3--:R-:W-:Y:S02]  /*3750*/  IADD3 R24, P5, R24, UR8, RZ ;  /* 0x0000000818187c10 */ /* 0x008fe4000ffbe0ff */
[----:B------:R-:W-:Y:S02]  /*3760*/  ISETP.GT.AND P2, PT, R4, 0x39, PT ;  /* 0x000000390400780c */ /* 0x000fe40003f44270 */
[----:B------:R0:W-:Y:S01]  /*3770*/  @P4 STG.E desc[UR18][R38.64], R23 ;  /* 0x0000001726004986 */ /* 0x0001e2000c101912 */
[----:B------:R-:W-:-:S05]  /*3780*/  IADD3.X R25, R25, UR9, RZ, P5, !PT ;  /* 0x0000000919197c10 */ /* 0x000fca000affe4ff */
[----:B------:R-:W-:Y:S05]  /*3790*/  @!P1 BRA `(.L_x_81) ;  /* 0x0000000000049947 */ /* 0x000fea0003800000 */
[----:B------:R3:W5:Y:S02]  /*37a0*/  LDG.E.LTC128B R72, desc[UR18][R24.64] ;  /* 0x0000001218487981 */ /* 0x000764000c1e1920 */
.L_x_81:
[----:B------:R-:W-:Y:S05]  /*37b0*/  BSYNC B1 ;  /* 0x0000000000017941 */ /* 0x000fea0003800000 */
.L_x_80:
[----:B---3--:R-:W-:Y:S01]  /*37c0*/  IADD3 R24, P6, R34, R21, RZ ;  /* 0x0000001522187210 */ /* 0x008fe20007fde0ff */
[----:B-----5:R-:W-:Y:S01]  /*37d0*/  FMUL R4, R72, R15 ;  /* 0x0000000f48047220 */ /* 0x020fe20000400000 */
[----:B------:R-:W-:Y:S01]  /*37e0*/  ISETP.GT.AND P4, PT, R70, RZ, P0 ;  /* 0x000000ff4600720c */ /* 0x000fe20000784270 */
[----:B------:R-:W-:Y:S01]  /*37f0*/  BSSY B1, `(.L_x_82) ;  /* 0x0000009000017945 */ /* 0x000fe20003800000 */
[----:B----4-:R-:W-:Y:S01]  /*3800*/  IADD3 R26, P5, R36, R22, RZ ;  /* 0x00000016241a7210 */ /* 0x010fe20007fbe0ff */
[----:B------:R-:W-:Y:S02]  /*3810*/  IMAD.X R25, R35, 0x1, R5, P6 ;  /* 0x0000000123197824 */ /* 0x000fe400030e0605 */
[----:B------:R-:W-:-:S05]  /*3820*/  FFMA R51, R51, R14, R4 ;  /* 0x0000000e33337223 */ /* 0x000fca0000000004 */
[----:B------:R3:W-:Y:S03]  /*3830*/  @P1 STG.E desc[UR18][R24.64], R51 ;  /* 0x0000003318001986 */ /* 0x0007e6000c101912 */
[----:B------:R-:W-:Y:S05]  /*3840*/  @!P4 BRA `(.L_x_83) ;  /* 0x00000000000cc947 */ /* 0x000fea0003800000 */
[----:B---3--:R-:W-:-:S04]  /*3850*/  IADD3 R24, P1, R30, UR10, RZ ;  /* 0x0000000a1e187c10 */ /* 0x008fc8000ff3e0ff */
[----:B------:R-:W-:-:S05]  /*3860*/  IADD3.X R25, R31, UR11, RZ, P1, !PT ;  /* 0x0000000b1f197c10 */ /* 0x000fca0008ffe4ff */
[----:B------:R4:W5:Y:S04]  /*3870*/  LDG.E.LTC128B R72, desc[UR18][R24.64] ;  /* 0x0000001218487981 */ /* 0x000968000c1e1920 */
.L_x_83:
[----:B------:R-:W-:Y:S05]  /*3880*/  BSYNC B1 ;  /* 0x0000000000017941 */ /* 0x000fea0003800000 */
.L_x_82:
[----:B0----5:R-:W-:Y:S01]  /*3890*/  FMUL R23, R72, R15 ;  /* 0x0000000f48177220 */ /* 0x021fe20000400000 */
[----:B------:R-:W-:Y:S01]  /*38a0*/  IMAD.X R27, R37, 0x1, R6, P5 ;  /* 0x00000001251b7824 */ /* 0x000fe200028e0606 */
[----:B------:R-:W-:Y:S01]  /*38b0*/  ISETP.GT.AND P1, PT, R70, RZ, P2 ;  /* 0x000000ff4600720c */ /* 0x000fe20001724270 */
[----:B------:R-:W-:Y:S01]  /*38c0*/  BSSY B1, `(.L_x_84) ;  /* 0x0000008000017945 */ /* 0x000fe20003800000 */
[----:B---34-:R-:W-:Y:S01]  /*38d0*/  FFMA R25, R52, R14, R23 ;  /* 0x0000000e34197223 */ /* 0x018fe20000000017 */
[----:B------:R-:W-:Y:S02]  /*38e0*/  IADD3 R24, P5, R28, R22, RZ ;  /* 0x000000161c187210 */ /* 0x000fe40007fbe0ff */
[----:B------:R-:W-:Y:S02]  /*38f0*/  IADD3 R22, P6, R40, UR10, RZ ;  /* 0x0000000a28167c10 */ /* 0x000fe4000ffde0ff */
[----:B------:R0:W-:Y:S02]  /*3900*/  @P4 STG.E desc[UR18][R26.64], R25 ;  /* 0x000000191a004986 */ /* 0x0001e4000c101912 */
[----:B------:R-:W-:-:S04]  /*3910*/  IADD3.X R23, R41, UR11, RZ, P6, !PT ;  /* 0x0000000b29177c10 */ /* 0x000fc8000b7fe4ff */
[----:B------:R-:W-:Y:S05]  /*3920*/  @!P1 BRA `(.L_x_85) ;  /* 0x0000000000049947 */ /* 0x000fea0003800000 */
[----:B------:R3:W5:Y:S02]  /*3930*/  LDG.E.LTC128B R72, desc[UR18][R22.64] ;  /* 0x0000001216487981 */ /* 0x000764000c1e1920 */
.L_x_85:
[----:B------:R-:W-:Y:S05]  /*3940*/  BSYNC B1 ;  /* 0x0000000000017941 */ /* 0x000fea0003800000 */
.L_x_84:
[----:B-----5:R-:W-:Y:S01]  /*3950*/  FMUL R4, R72, R15 ;  /* 0x0000000f48047220 */ /* 0x020fe20000400000 */
[----:B0-----:R-:W-:Y:S01]  /*3960*/  IMAD.X R25, R29, 0x1, R6, P5 ;  /* 0x000000011d197824 */ /* 0x001fe200028e0606 */
[----:B------:R-:W-:Y:S01]  /*3970*/  ISETP.GT.AND P0, PT, R70, 0x8, P0 ;  /* 0x000000084600780c */ /* 0x000fe20000704270 */
        /* <DEDUP_REMOVED lines=8> */
.L_x_87:
[----:B------:R-:W-:Y:S05]  /*3a00*/  BSYNC B1 ;  /* 0x0000000000017941 */ /* 0x000fea0003800000 */
.L_x_86:
[----:B------:R-:W-:Y:S01]  /*3a10*/  ISETP.GT.AND P2, PT, R70, 0x8, P2 ;  /* 0x000000084600780c */ /* 0x000fe20001744270 */
[----:B---3-5:R-:W-:Y:S01]  /*3a20*/  FMUL R23, R72, R15 ;  /* 0x0000000f48177220 */ /* 0x028fe20000400000 */
[----:B------:R-:W-:Y:S01]  /*3a30*/  IMAD.X R27, R37, 0x1, R5, P5 ;  /* 0x00000001251b7824 */ /* 0x000fe200028e0605 */
[----:B------:R-:W-:Y:S02]  /*3a40*/  BSSY B1, `(.L_x_88) ;  /* 0x0000007000017945 */ /* 0x000fe40003800000 */
[----:B0-----:R-:W-:-:S05]  /*3a50*/  FFMA R25, R54, R14, R23 ;  /* 0x0000000e36197223 */ /* 0x001fca0000000017 */
[----:B------:R0:W-:Y:S01]  /*3a60*/  @P0 STG.E desc[UR18][R26.64], R25 ;  /* 0x000000191a000986 */ /* 0x0001e2000c101912 */
[----:B------:R-:W-:-:S04]  /*3a70*/  IADD3 R22, P0, R40, UR8, RZ ;  /* 0x0000000828167c10 */ /* 0x000fc8000ff1e0ff */
[----:B------:R-:W-:Y:S01]  /*3a80*/  IADD3.X R23, R41, UR9, RZ, P0, !PT ;  /* 0x0000000929177c10 */ /* 0x000fe200087fe4ff */
[----:B------:R-:W-:Y:S08]  /*3a90*/  @!P2 BRA `(.L_x_89) ;  /* 0x000000000004a947 */ /* 0x000ff00003800000 */
[----:B------:R3:W5:Y:S02]  /*3aa0*/  LDG.E.LTC128B R72, desc[UR18][R22.64] ;  /* 0x0000001216487981 */ /* 0x000764000c1e1920 */
.L_x_89:
[----:B------:R-:W-:Y:S05]  /*3ab0*/  BSYNC B1 ;  /* 0x0000000000017941 */ /* 0x000fea0003800000 */
.L_x_88:
[----:B------:R-:W-:Y:S05]  /*3ac0*/  @!P2 BRA `(.L_x_90) ;  /* 0x0000000800d4a947 */ /* 0x000fea0003800000 */
[----:B------:R-:W-:Y:S01]  /*3ad0*/  IADD3 R4, P0, R28, R21, RZ ;  /* 0x000000151c047210 */ /* 0x000fe20007f1e0ff */
[----:B-----5:R-:W-:-:S04]  /*3ae0*/  FMUL R72, R72, R15 ;  /* 0x0000000f48487220 */ /* 0x020fc80000400000 */
[----:B------:R-:W-:Y:S02]  /*3af0*/  IMAD.X R5, R29, 0x1, R5, P0 ;  /* 0x000000011d057824 */ /* 0x000fe400000e0605 */
[----:B------:R-:W-:-:S05]  /*3b00*/  FFMA R55, R55, R14, R72 ;  /* 0x0000000e37377223 */ /* 0x000fca0000000048 */
[----:B------:R4:W-:Y:S01]  /*3b10*/  STG.E desc[UR18][R4.64], R55 ;  /* 0x0000003704007986 */ /* 0x0009e2000c101912 */
[----:B------:R-:W-:Y:S05]  /*3b20*/  BRA `(.L_x_90) ;  /* 0x0000000800bc7947 */ /* 0x000fea0003800000 */
.L_x_31:
[----:B------:R-:W-:Y:S01]  /*3b30*/  ULDC.64 UR8, c[0x0][0x6c0] ;  /* 0x0001b00000087ab9 */ /* 0x000fe20000000a00 */
[----:B------:R-:W-:Y:S01]  /*3b40*/  ISETP.GT.AND P2, PT, R4, 0x1, PT ;  /* 0x000000010400780c */ /* 0x000fe20003f44270 */
[-C--:B--2---:R-:W-:Y:S01]  /*3b50*/  FMUL R5, R24, R14.reuse ;  /* 0x0000000e18057220 */ /* 0x084fe20000400000 */
[----:B------:R-:W-:Y:S01]  /*3b60*/  LEA R22, P0, R72, UR8, 0x2 ;  /* 0x0000000848167c11 */ /* 0x000fe2000f8010ff */
[-C--:B------:R-:W-:Y:S01]  /*3b70*/  FMUL R21, R25, R14.reuse ;  /* 0x0000000e19157220 */ /* 0x080fe20000400000 */
[----:B------:R-:W-:Y:S01]  /*3b80*/  ISETP.GT.AND P4, PT, R70, RZ, P2 ;  /* 0x000000ff4600720c */ /* 0x000fe20001784270 */
[----:B------:R-:W-:Y:S01]  /*3b90*/  IMAD.SHL.U32 R63, R74, 0x20, RZ ;  /* 0x000000204a3f7824 */ /* 0x000fe200078e00ff */
[----:B------:R-:W-:Y:S01]  /*3ba0*/  LEA.HI.X R23, R72, UR9, R61, 0x2, P0 ;  /* 0x0000000948177c11 */ /* 0x000fe200080f143d */
[-C--:B------:R-:W-:Y:S01]  /*3bb0*/  FMUL R57, R26, R14.reuse ;  /* 0x0000000e1a397220 */ /* 0x080fe20000400000 */
[----:B------:R-:W-:Y:S01]  /*3bc0*/  ISETP.GT.AND P1, PT, R70, 0x8, P1 ;  /* 0x000000084600780c */ /* 0x000fe20000f24270 */
[----:B------:R-:W-:Y:S01]  /*3bd0*/  FMUL R59, R28, R14 ;  /* 0x0000000e1c3b7220 */ /* 0x000fe20000400000 */
[----:B------:R-:W-:Y:S01]  /*3be0*/  ISETP.GT.AND P0, PT, R4, 0x8, PT ;  /* 0x000000080400780c */ /* 0x000fe20003f04270 */
[----:B------:R0:W-:Y:S01]  /*3bf0*/  @P5 STG.E desc[UR18][R22.64], R5 ;  /* 0x0000000516005986 */ /* 0x0001e2000c101912 */
[----:B------:R-:W-:Y:S01]  /*3c00*/  LEA R24, P5, R74, R22, 0x2 ;  /* 0x000000164a187211 */ /* 0x000fe200078a10ff */
[-C--:B------:R-:W-:Y:S01]  /*3c10*/  FMUL R35, R35, R14.reuse ;  /* 0x0000000e23237220 */ /* 0x080fe20000400000 */
[----:B------:R-:W-:Y:S01]  /*3c20*/  ISETP.GT.AND P2, PT, R70, 0x8, P2 ;  /* 0x000000084600780c */ /* 0x000fe20001744270 */
[-C--:B------:R-:W-:Y:S01]  /*3c30*/  FMUL R37, R37, R14.reuse ;  /* 0x0000000e25257220 */ /* 0x080fe20000400000 */
[C-C-:B------:R-:W-:Y:S01]  /*3c40*/  LEA.HI.X R25, R74.reuse, R23, R75.reuse, 0x2, P5 ;  /* 0x000000174a197211 */ /* 0x140fe200028f144b */
[-C--:B------:R-:W-:Y:S01]  /*3c50*/  FMUL R39, R39, R14.reuse ;  /* 0x0000000e27277220 */ /* 0x080fe20000400000 */
[----:B------:R-:W-:Y:S01]  /*3c60*/  SHF.L.U64.HI R61, R74, 0x5, R75 ;  /* 0x000000054a3d7819 */ /* 0x000fe2000001024b */
[----:B------:R-:W-:Y:S01]  /*3c70*/  FMUL R41, R41, R14 ;  /* 0x0000000e29297220 */ /* 0x000fe20000400000 */
[----:B------:R-:W-:Y:S01]  /*3c80*/  ISETP.GT.AND P5, PT, R70, RZ, P0 ;  /* 0x000000ff4600720c */ /* 0x000fe200007a4270 */
[----:B------:R1:W-:Y:S01]  /*3c90*/  @P4 STG.E desc[UR18][R24.64], R21 ;  /* 0x0000001518004986 */ /* 0x0003e2000c101912 */
[----:B------:R-:W-:Y:S01]  /*3ca0*/  IADD3 R26, P4, R63, R22, RZ ;  /* 0x000000163f1a7210 */ /* 0x000fe20007f9e0ff */
[----:B0-----:R-:W-:Y:S01]  /*3cb0*/  FMUL R5, R27, R14 ;  /* 0x0000000e1b057220 */ /* 0x001fe20000400000 */
[----:B------:R-:W-:Y:S01]  /*3cc0*/  IADD3 R28, P6, R63, R24, RZ ;  /* 0x000000183f1c7210 */ /* 0x000fe20007fde0ff */
[----:B------:R0:W-:Y:S01]  /*3cd0*/  @P1 STG.E desc[UR18][R22.64+0x20], R57 ;  /* 0x0000203916001986 */ /* 0x0001e2000c101912 */
[----:B------:R-:W-:Y:S01]  /*3ce0*/  ISETP.GT.AND P1, PT, R4, 0x9, PT ;  /* 0x000000090400780c */ /* 0x000fe20003f24270 */
[----:B------:R-:W-:Y:S01]  /*3cf0*/  IMAD.X R27, R61, 0x1, R23, P4 ;  /* 0x000000013d1b7824 */ /* 0x000fe200020e0617 */
[C---:B------:R-:W-:Y:S01]  /*3d00*/  ISETP.GT.AND P0, PT, R70.reuse, 0x8, P0 ;  /* 0x000000084600780c */ /* 0x040fe20000704270 */
[----:B------:R2:W-:Y:S01]  /*3d10*/  @P2 STG.E desc[UR18][R24.64+0x20], R5 ;  /* 0x0000200518002986 */ /* 0x0005e2000c101912 */
[C---:B------:R-:W-:Y:S01]  /*3d20*/  ISETP.GT.AND P4, PT, R70.reuse, RZ, P1 ;  /* 0x000000ff4600720c */ /* 0x040fe20000f84270 */
[-C--:B------:R-:W-:Y:S01]  /*3d30*/  FMUL R43, R43, R14.reuse ;  /* 0x0000000e2b2b7220 */ /* 0x080fe20000400000 */
[----:B------:R-:W-:Y:S01]  /*3d40*/  IADD3 R65, P2, R63, 0x20, RZ ;  /* 0x000000203f417810 */ /* 0x000fe20007f5e0ff */
[----:B------:R3:W-:Y:S01]  /*3d50*/  @P5 STG.E desc[UR18][R26.64], R59 ;  /* 0x0000003b1a005986 */ /* 0x0007e2000c101912 */
[----:B-1----:R-:W-:Y:S01]  /*3d60*/  FMUL R21, R29, R14 ;  /* 0x0000000e1d157220 */ /* 0x002fe20000400000 */
[----:B------:R-:W-:Y:S01]  /*3d70*/  IMAD.X R29, R61, 0x1, R25, P6 ;  /* 0x000000013d1d7824 */ /* 0x000fe200030e0619 */
[----:B------:R-:W-:Y:S01]  /*3d80*/  ISETP.GT.AND P1, PT, R70, 0x8, P1 ;  /* 0x000000084600780c */ /* 0x000fe20000f24270 */
[----:B------:R-:W-:Y:S01]  /*3d90*/  IMAD.X R67, RZ, RZ, R61, P2 ;  /* 0x000000ffff437224 */ /* 0x000fe200010e063d */
[----:B0-----:R-:W-:Y:S01]  /*3da0*/  IADD3 R22, P5, R65, R22, RZ ;  /* 0x0000001641167210 */ /* 0x001fe20007fbe0ff */
[-C--:B------:R-:W-:Y:S01]  /*3db0*/  FMUL R57, R30, R14.reuse ;  /* 0x0000000e1e397220 */ /* 0x080fe20000400000 */
[----:B------:R-:W-:Y:S01]  /*3dc0*/  ISETP.GT.AND P2, PT, R4, 0x10, PT ;  /* 0x000000100400780c */ /* 0x000fe20003f44270 */
[----:B--2---:R-:W-:Y:S01]  /*3dd0*/  FMUL R5, R31, R14 ;  /* 0x0000000e1f057220 */ /* 0x004fe20000400000 */
[----:B------:R-:W-:Y:S01]  /*3de0*/  IADD3 R30, P6, R63, R26, RZ ;  /* 0x0000001a3f1e7210 */ /* 0x000fe20007fde0ff */
[----:B------:R-:W-:Y:S01]  /*3df0*/  IMAD.X R23, R67, 0x1, R23, P5 ;  /* 0x0000000143177824 */ /* 0x000fe200028e0617 */
[----:B------:R0:W-:Y:S01]  /*3e00*/  @P4 STG.E desc[UR18][R28.64], R21 ;  /* 0x000000151c004986 */ /* 0x0001e2000c101912 */
[----:B------:R-:W-:Y:S01]  /*3e10*/  IADD3 R24, P4, R65, R24, RZ ;  /* 0x0000001841187210 */ /* 0x000fe20007f9e0ff */
[----:B---3--:R-:W-:Y:S01]  /*3e20*/  FMUL R59, R32, R14 ;  /* 0x0000000e203b7220 */ /* 0x008fe20000400000 */
[----:B------:R-:W-:Y:S01]  /*3e30*/  ISETP.GT.AND P5, PT, R70, RZ, P2 ;  /* 0x000000ff4600720c */ /* 0x000fe200017a4270 */
[----:B------:R1:W-:Y:S01]  /*3e40*/  @P0 STG.E desc[UR18][R22.64], R57 ;  /* 0x0000003916000986 */ /* 0x0003e2000c101912 */
[----:B------:R-:W-:Y:S01]  /*3e50*/  ISETP.GT.AND P0, PT, R4, 0x11, PT ;  /* 0x000000110400780c */ /* 0x000fe20003f04270 */
[----:B------:R-:W-:-:S02]  /*3e60*/  IMAD.X R25, R67, 0x1, R25, P4 ;  /* 0x0000000143197824 */ /* 0x000fc400020e0619 */
[-C--:B------:R-:W-:Y:S01]  /*3e70*/  FMUL R45, R45, R14.reuse ;  /* 0x0000000e2d2d7220 */ /* 0x080fe20000400000 */
[----:B------:R-:W-:Y:S01]  /*3e80*/  IMAD.X R31, R61, 0x1, R27, P6 ;  /* 0x000000013d1f7824 */ /* 0x000fe200030e061b */
[C---:B------:R-:W-:Y:S01]  /*3e90*/  ISETP.GT.AND P4, PT, R70.reuse, RZ, P0 ;  /* 0x000000ff4600720c */ /* 0x040fe20000784270 */
[-C--:B------:R-:W-:Y:S01]  /*3ea0*/  FMUL R47, R47, R14.reuse ;  /* 0x0000000e2f2f7220 */ /* 0x080fe20000400000 */
[----:B------:R2:W-:Y:S01]  /*3eb0*/  @P1 STG.E desc[UR18][R24.64], R5 ;  /* 0x0000000518001986 */ /* 0x0005e2000c101912 */
[----:B------:R-:W-:Y:S01]  /*3ec0*/  ISETP.GT.AND P1, PT, R70, 0x8, P2 ;  /* 0x000000084600780c */ /* 0x000fe20001724270 */
[----:B0-----:R-:W-:Y:S01]  /*3ed0*/  FMUL R21, R33, R14 ;  /* 0x0000000e21157220 */ /* 0x001fe20000400000 */
[----:B------:R-:W-:Y:S01]  /*3ee0*/  IADD3 R32, P2, R63, R28, RZ ;  /* 0x0000001c3f207210 */ /* 0x000fe20007f5e0ff */
[----:B------:R-:W-:Y:S01]  /*3ef0*/  FMUL R49, R49, R14 ;  /* 0x0000000e31317220 */ /* 0x000fe20000400000 */
[----:B------:R-:W-:Y:S01]  /*3f00*/  @P5 STG.E desc[UR18][R30.64], R59 ;  /* 0x0000003b1e005986 */ /* 0x000fe2000c101912 */
[----:B-1----:R-:W-:Y:S01]  /*3f10*/  IADD3 R22, P5, R65, R26, RZ ;  /* 0x0000001a41167210 */ /* 0x002fe20007fbe0ff */
[-C--:B------:R-:W-:Y:S01]  /*3f20*/  FMUL R57, R34, R14.reuse ;  /* 0x0000000e22397220 */ /* 0x080fe20000400000 */
[----:B------:R-:W-:Y:S01]  /*3f30*/  IMAD.X R33, R61, 0x1, R29, P2 ;  /* 0x000000013d217824 */ /* 0x000fe200010e061d */
[----:B------:R-:W-:Y:S01]  /*3f40*/  ISETP.GT.AND P2, PT, R4, 0x18, PT ;  /* 0x000000180400780c */ /* 0x000fe20003f44270 */
[-C--:B------:R-:W-:Y:S01]  /*3f50*/  FMUL R51, R51, R14.reuse ;  /* 0x0000000e33337220 */ /* 0x080fe20000400000 */
[C---:B------:R-:W-:Y:S01]  /*3f60*/  ISETP.GT.AND P0, PT, R70.reuse, 0x8, P0 ;  /* 0x000000084600780c */ /* 0x040fe20000704270 */
[----:B------:R-:W-:Y:S01]  /*3f70*/  IMAD.X R23, R67, 0x1, R27, P5 ;  /* 0x0000000143177824 */ /* 0x000fe200028e061b */
[----:B------:R0:W-:Y:S01]  /*3f80*/  @P4 STG.E desc[UR18][R32.64], R21 ;  /* 0x0000001520004986 */ /* 0x0001e2000c101912 */
[----:B------:R-:W-:Y:S01]  /*3f90*/  ISETP.GT.AND P5, PT, R70, RZ, P2 ;  /* 0x000000ff4600720c */ /* 0x000fe200017a4270 */
[----:B--2---:R-:W-:Y:S01]  /*3fa0*/  FMUL R5, R36, R14 ;  /* 0x0000000e24057220 */ /* 0x004fe20000400000 */
[----:B------:R-:W-:Y:S01]  /*3fb0*/  IADD3 R24, P4, R65, R28, RZ ;  /* 0x0000001c41187210 */ /* 0x000fe20007f9e0ff */
[----:B------:R1:W-:Y:S01]  /*3fc0*/  @P1 STG.E desc[UR18][R22.64], R57 ;  /* 0x0000003916001986 */ /* 0x0003e2000c101912 */
[----:B------:R-:W-:Y:S01]  /*3fd0*/  IADD3 R26, P6, R63, R30, RZ ;  /* 0x0000001e3f1a7210 */ /* 0x000fe20007fde0ff */
[-C--:B------:R-:W-:Y:S01]  /*3fe0*/  FMUL R53, R53, R14.reuse ;  /* 0x0000000e35357220 */ /* 0x080fe20000400000 */
[----:B------:R-:W-:Y:S01]  /*3ff0*/  ISETP.GT.AND P1, PT, R4, 0x19, PT ;  /* 0x000000190400780c */ /* 0x000fe20003f24270 */
[----:B------:R-:W-:Y:S01]  /*4000*/  IMAD.X R25, R67, 0x1, R29, P4 ;  /* 0x0000000143197824 */ /* 0x000fe200020e061d */
[C---:B------:R-:W-:Y:S01]  /*4010*/  ISETP.GT.AND P2, PT, R70.reuse, 0x8, P2 ;  /* 0x000000084600780c */ /* 0x040fe20001744270 */
[----:B------:R-:W-:Y:S01]  /*4020*/  IMAD.X R27, R61, 0x1, R31, P6 ;  /* 0x000000013d1b7824 */ /* 0x000fe200030e061f */
[----:B------:R-:W-:Y:S01]  /*4030*/  ISETP.GT.AND P4, PT, R70, RZ, P1 ;  /* 0x000000ff4600720c */ /* 0x000fe20000f84270 */
[----:B0-----:R-:W-:Y:S01]  /*4040*/  FMUL R21, R38, R14 ;  /* 0x0000000e26157220 */ /* 0x001fe20000400000 */
[----:B------:R0:W-:Y:S01]  /*4050*/  @P0 STG.E desc[UR18][R24.64], R35 ;  /* 0x0000002318000986 */ /* 0x0001e2000c101912 */
[----:B------:R-:W-:Y:S01]  /*4060*/  IADD3 R28, P0, R63, R32, RZ ;  /* 0x000000203f1c7210 */ /* 0x000fe20007f1e0ff */
[----:B------:R-:W-:Y:S01]  /*4070*/  FMUL R55, R55, R14 ;  /* 0x0000000e37377220 */ /* 0x000fe20000400000 */
[----:B------:R-:W-:Y:S01]  /*4080*/  ISETP.GT.AND P1, PT, R70, 0x8, P1 ;  /* 0x000000084600780c */ /* 0x000fe20000f24270 */
[----:B------:R2:W-:Y:S01]  /*4090*/  @P5 STG.E desc[UR18][R26.64], R5 ;  /* 0x000000051a005986 */ /* 0x0005e2000c101912 */
[----:B-1----:R-:W-:Y:S01]  /*40a0*/  IADD3 R22, P5, R65, R30, RZ ;  /* 0x0000001e41167210 */ /* 0x002fe20007fbe0ff */
[----:B------:R-:W-:Y:S01]  /*40b0*/  IMAD.X R29, R61, 0x1, R33, P0 ;  /* 0x000000013d1d7824 */ /* 0x000fe200000e0621 */
[----:B------:R-:W-:-:S02]  /*40c0*/  ISETP.GT.AND P0, PT, R4, 0x20, PT ;  /* 0x000000200400780c */ /* 0x000fc40003f04270 */
[----:B------:R-:W-:Y:S01]  /*40d0*/  IADD3 R30, P6, R63, R26, RZ ;  /* 0x0000001a3f1e7210 */ /* 0x000fe20007fde0ff */
[----:B------:R-:W-:Y:S01]  /*40e0*/  IMAD.X R23, R67, 0x1, R31, P5 ;  /* 0x0000000143177824 */ /* 0x000fe200028e061f */
[----:B------:R-:W-:Y:S01]  /*40f0*/  @P4 STG.E desc[UR18][R28.64], R37 ;  /* 0x000000251c004986 */ /* 0x000fe2000c101912 */
[----:B0-----:R-:W-:Y:S01]  /*4100*/  IADD3 R24, P5, R65, R32, RZ ;  /* 0x0000002041187210 */ /* 0x001fe20007fbe0ff */
[-C--:B------:R-:W-:Y:S01]  /*4110*/  FMUL R35, R48, R14.reuse ;  /* 0x0000000e30237220 */ /* 0x080fe20000400000 */
[----:B------:R-:W-:Y:S01]  /*4120*/  ISETP.GT.AND P4, PT, R70, RZ, P0 ;  /* 0x000000ff4600720c */ /* 0x000fe20000784270 */
[----:B------:R0:W-:Y:S01]  /*4130*/  @P2 STG.E desc[UR18][R22.64], R21 ;  /* 0x0000001516002986 */ /* 0x0001e2000c101912 */
[----:B------:R-:W-:Y:S01]  /*4140*/  ISETP.GT.AND P2, PT, R4, 0x21, PT ;  /* 0x000000210400780c */ /* 0x000fe20003f44270 */
[----:B------:R-:W-:Y:S02]  /*4150*/  IMAD.X R25, R67, 0x1, R33, P5 ;  /* 0x0000000143197824 */ /* 0x000fe400028e0621 */
[----:B--2---:R-:W-:Y:S01]  /*4160*/  FMUL R5, R40, R14 ;  /* 0x0000000e28057220 */ /* 0x004fe20000400000 */
[----:B------:R-:W-:Y:S01]  /*4170*/  IMAD.X R31, R61, 0x1, R27, P6 ;  /* 0x000000013d1f7824 */ /* 0x000fe200030e061b */
[----:B------:R-:W-:Y:S01]  /*4180*/  ISETP.GT.AND P5, PT, R70, RZ, P2 ;  /* 0x000000ff4600720c */ /* 0x000fe200017a4270 */
[----:B------:R1:W-:Y:S01]  /*4190*/  @P1 STG.E desc[UR18][R24.64], R39 ;  /* 0x0000002718001986 */ /* 0x0003e2000c101912 */
[----:B------:R-:W-:-:S02]  /*41a0*/  IADD3 R32, P1, R63, R28, RZ ;  /* 0x0000001c3f207210 */ /* 0x000fc40007f3e0ff */
[C---:B------:R-:W-:Y:S02]  /*41b0*/  ISETP.GT.AND P0, PT, R70.reuse, 0x8, P0 ;  /* 0x000000084600780c */ /* 0x040fe40000704270 */
[----:B------:R2:W-:Y:S01]  /*41c0*/  @P4 STG.E desc[UR18][R30.64], R5 ;  /* 0x000000051e004986 */ /* 0x0005e2000c101912 */
[----:B0-----:R-:W-:Y:S01]  /*41d0*/  IADD3 R22, P4, R65, R26, RZ ;  /* 0x0000001a41167210 */ /* 0x001fe20007f9e0ff */
[----:B------:R-:W-:Y:S01]  /*41e0*/  IMAD.X R33, R61, 0x1, R29, P1 ;  /* 0x000000013d217824 */ /* 0x000fe200008e061d */
[----:B------:R-:W-:Y:S01]  /*41f0*/  ISETP.GT.AND P2, PT, R70, 0x8, P2 ;  /* 0x000000084600780c */ /* 0x000fe20001744270 */
[----:B------:R-:W-:Y:S01]  /*4200*/  FMUL R21, R42, R14 ;  /* 0x0000000e2a157220 */ /* 0x000fe20000400000 */
[----:B------:R-:W-:Y:S01]  /*4210*/  ISETP.GT.AND P1, PT, R4, 0x28, PT ;  /* 0x000000280400780c */ /* 0x000fe20003f24270 */
[----:B------:R-:W-:Y:S01]  /*4220*/  IMAD.X R23, R67, 0x1, R27, P4 ;  /* 0x0000000143177824 */ /* 0x000fe200020e061b */
[----:B------:R-:W-:Y:S01]  /*4230*/  @P5 STG.E desc[UR18][R32.64], R41 ;  /* 0x0000002920005986 */ /* 0x000fe2000c101912 */
[----:B-1----:R-:W-:-:S02]  /*4240*/  IADD3 R24, P5, R65, R28, RZ ;  /* 0x0000001c41187210 */ /* 0x002fc40007fbe0ff */
[----:B------:R-:W-:Y:S01]  /*4250*/  ISETP.GT.AND P4, PT, R70, RZ, P1 ;  /* 0x000000ff4600720c */ /* 0x000fe20000f84270 */
[----:B------:R0:W-:Y:S01]  /*4260*/  @P0 STG.E desc[UR18][R22.64], R21 ;  /* 0x0000001516000986 */ /* 0x0001e2000c101912 */
[----:B------:R-:W-:Y:S01]  /*4270*/  ISETP.GT.AND P0, PT, R4, 0x29, PT ;  /* 0x000000290400780c */ /* 0x000fe20003f04270 */
[----:B------:R-:W-:Y:S01]  /*4280*/  IMAD.X R25, R67, 0x1, R29, P5 ;  /* 0x0000000143197824 */ /* 0x000fe200028e061d */
[----:B------:R-:W-:Y:S01]  /*4290*/  IADD3 R26, P6, R63, R30, RZ ;  /* 0x0000001e3f1a7210 */ /* 0x000fe20007fde0ff */
[----:B--2---:R-:W-:Y:S01]  /*42a0*/  FMUL R5, R44, R14 ;  /* 0x0000000e2c057220 */ /* 0x004fe20000400000 */
[----:B------:R-:W-:Y:S02]  /*42b0*/  ISETP.GT.AND P5, PT, R70, RZ, P0 ;  /* 0x000000ff4600720c */ /* 0x000fe400007a4270 */
[----:B------:R1:W-:Y:S01]  /*42c0*/  @P2 STG.E desc[UR18][R24.64], R43 ;  /* 0x0000002b18002986 */ /* 0x0003e2000c101912 */
[----:B------:R-:W-:Y:S01]  /*42d0*/  IMAD.X R27, R61, 0x1, R31, P6 ;  /* 0x000000013d1b7824 */ /* 0x000fe200030e061f */
[----:B------:R-:W-:-:S02]  /*42e0*/  IADD3 R28, P2, R63, R32, RZ ;  /* 0x000000203f1c7210 */ /* 0x000fc40007f5e0ff */
[----:B------:R-:W-:Y:S01]  /*42f0*/  ISETP.GT.AND P1, PT, R70, 0x8, P1 ;  /* 0x000000084600780c */ /* 0x000fe20000f24270 */
[----:B0-----:R-:W-:Y:S01]  /*4300*/  FMUL R21, R46, R14 ;  /* 0x0000000e2e157220 */ /* 0x001fe20000400000 */
[----:B------:R-:W-:Y:S01]  /*4310*/  @P4 STG.E desc[UR18][R26.64], R5 ;  /* 0x000000051a004986 */ /* 0x000fe2000c101912 */
[----:B------:R-:W-:Y:S01]  /*4320*/  IADD3 R22, P4, R65, R30, RZ ;  /* 0x0000001e41167210 */ /* 0x000fe20007f9e0ff */
[----:B------:R-:W-:Y:S01]  /*4330*/  IMAD.X R29, R61, 0x1, R33, P2 ;  /* 0x000000013d1d7824 */ /* 0x000fe200010e0621 */
[----:B------:R-:W-:Y:S02]  /*4340*/  ISETP.GT.AND P0, PT, R70, 0x8, P0 ;  /* 0x000000084600780c */ /* 0x000fe40000704270 */
[----:B------:R-:W-:Y:S01]  /*4350*/  ISETP.GT.AND P2, PT, R4, 0x30, PT ;  /* 0x000000300400780c */ /* 0x000fe20003f44270 */
[----:B------:R-:W-:Y:S01]  /*4360*/  IMAD.X R23, R67, 0x1, R31, P4 ;  /* 0x0000000143177824 */ /* 0x000fe200020e061f */
[----:B------:R-:W-:Y:S01]  /*4370*/  @P5 STG.E desc[UR18][R28.64], R45 ;  /* 0x0000002d1c005986 */ /* 0x000fe2000c101912 */
[----:B-1----:R-:W-:-:S02]  /*4380*/  IADD3 R24, P5, R65, R32, RZ ;  /* 0x0000002041187210 */ /* 0x002fc40007fbe0ff */
[----:B------:R-:W-:Y:S01]  /*4390*/  ISETP.GT.AND P4, PT, R70, RZ, P2 ;  /* 0x000000ff4600720c */ /* 0x000fe20001784270 */
[----:B------:R0:W-:Y:S01]  /*43a0*/  @P1 STG.E desc[UR18][R22.64], R21 ;  /* 0x0000001516001986 */ /* 0x0001e2000c101912 */
[----:B------:R-:W-:Y:S01]  /*43b0*/  IADD3 R30, P6, R63, R26, RZ ;  /* 0x0000001a3f1e7210 */ /* 0x000fe20007fde0ff */
[----:B------:R-:W-:Y:S01]  /*43c0*/  IMAD.X R25, R67, 0x1, R33, P5 ;  /* 0x0000000143197824 */ /* 0x000fe200028e0621 */
[----:B------:R-:W-:-:S03]  /*43d0*/  ISETP.GT.AND P1, PT, R4, 0x31, PT ;  /* 0x000000310400780c */ /* 0x000fc60003f24270 */
[----:B------:R-:W-:Y:S01]  /*43e0*/  IMAD.X R31, R61, 0x1, R27, P6 ;  /* 0x000000013d1f7824 */ /* 0x000fe200030e061b */
[C---:B------:R-:W-:Y:S01]  /*43f0*/  ISETP.GT.AND P5, PT, R70.reuse, RZ, P1 ;  /* 0x000000ff4600720c */ /* 0x040fe20000fa4270 */
[----:B------:R1:W-:Y:S01]  /*4400*/  @P0 STG.E desc[UR18][R24.64], R47 ;  /* 0x0000002f18000986 */ /* 0x0003e2000c101912 */
[----:B------:R-:W-:Y:S02]  /*4410*/  ISETP.GT.AND P6, PT, R70, 0x8, P2 ;  /* 0x000000084600780c */ /* 0x000fe400017c4270 */
[----:B------:R-:W-:Y:S01]  /*4420*/  IADD3 R32, P0, R63, R28, RZ ;  /* 0x0000001c3f207210 */ /* 0x000fe20007f1e0ff */
[----:B------:R2:W-:Y:S01]  /*4430*/  @P4 STG.E desc[UR18][R30.64], R35 ;  /* 0x000000231e004986 */ /* 0x0005e2000c101912 */
[----:B0-----:R-:W-:Y:S01]  /*4440*/  IADD3 R22, P2, R65, R26, RZ ;  /* 0x0000001a41167210 */ /* 0x001fe20007f5e0ff */
[----:B------:R-:W-:Y:S01]  /*4450*/  FMUL R21, R50, R14 ;  /* 0x0000000e32157220 */ /* 0x000fe20000400000 */
[----:B------:R-:W-:Y:S01]  /*4460*/  ISETP.GT.AND P1, PT, R70, 0x8, P1 ;  /* 0x000000084600780c */ /* 0x000fe20000f24270 */
[----:B------:R-:W-:Y:S01]  /*4470*/  IMAD.X R33, R61, 0x1, R29, P0 ;  /* 0x000000013d217824 */ /* 0x000fe200000e061d */
[C---:B------:R-:W-:Y:S01]  /*4480*/  ISETP.GT.AND P0, PT, R4.reuse, 0x38, PT ;  /* 0x000000380400780c */ /* 0x040fe20003f04270 */
[----:B------:R-:W-:Y:S01]  /*4490*/  IMAD.X R23, R67, 0x1, R27, P2 ;  /* 0x0000000143177824 */ /* 0x000fe200010e061b */
[----:B------:R-:W-:-:S02]  /*44a0*/  ISETP.GT.AND P2, PT, R4, 0x39, PT ;  /* 0x000000390400780c */ /* 0x000fc40003f44270 */
[----:B------:R-:W-:Y:S01]  /*44b0*/  IADD3 R4, P4, R65, R28, RZ ;  /* 0x0000001c41047210 */ /* 0x000fe20007f9e0ff */
[----:B------:R-:W-:Y:S01]  /*44c0*/  @P5 STG.E desc[UR18][R32.64], R49 ;  /* 0x0000003120005986 */ /* 0x000fe2000c101912 */
[----:B-1----:R-:W-:-:S03]  /*44d0*/  IADD3 R24, P5, R63, R30, RZ ;  /* 0x0000001e3f187210 */ /* 0x002fc60007fbe0ff */
[----:B------:R-:W-:Y:S01]  /*44e0*/  IMAD.X R5, R67, 0x1, R29, P4 ;  /* 0x0000000143057824 */ /* 0x000fe200020e061d */
[----:B------:R-:W-:Y:S01]  /*44f0*/  IADD3 R28, P4, R65, R30, RZ ;  /* 0x0000001e411c7210 */ /* 0x000fe20007f9e0ff */
[----:B------:R0:W-:Y:S01]  /*4500*/  @P6 STG.E desc[UR18][R22.64], R21 ;  /* 0x0000001516006986 */ /* 0x0001e2000c101912 */
[--C-:B------:R-:W-:Y:S01]  /*4510*/  IMAD.X R25, R61, 0x1, R31.reuse, P5 ;  /* 0x000000013d197824 */ /* 0x100fe200028e061f */
[C---:B------:R-:W-:Y:S02]  /*4520*/  ISETP.GT.AND P6, PT, R70.reuse, RZ, P0 ;  /* 0x000000ff4600720c */ /* 0x040fe400007c4270 */
[----:B------:R-:W-:Y:S01]  /*4530*/  IADD3 R26, P5, R63, R32, RZ ;  /* 0x000000203f1a7210 */ /* 0x000fe20007fbe0ff */
[----:B------:R-:W-:Y:S01]  /*4540*/  IMAD.X R29, R67, 0x1, R31, P4 ;  /* 0x00000001431d7824 */ /* 0x000fe200020e061f */
[----:B------:R-:W-:Y:S01]  /*4550*/  ISETP.GT.AND P4, PT, R70, RZ, P2 ;  /* 0x000000ff4600720c */ /* 0x000fe20001784270 */
[----:B--2---:R-:W-:Y:S01]  /*4560*/  FMUL R31, R54, R14 ;  /* 0x0000000e361f7220 */ /* 0x004fe20000400000 */
[C---:B------:R-:W-:Y:S01]  /*4570*/  ISETP.GT.AND P0, PT, R70.reuse, 0x8, P0 ;  /* 0x000000084600780c */ /* 0x040fe20000704270 */
[----:B------:R-:W-:Y:S01]  /*4580*/  IMAD.X R27, R61, 0x1, R33, P5 ;  /* 0x000000013d1b7824 */ /* 0x000fe200028e0621 */
[----:B------:R-:W-:Y:S01]  /*4590*/  ISETP.GT.AND P2, PT, R70, 0x8, P2 ;  /* 0x000000084600780c */ /* 0x000fe20001744270 */
[----:B------:R1:W-:Y:S01]  /*45a0*/  @P1 STG.E desc[UR18][R4.64], R51 ;  /* 0x0000003304001986 */ /* 0x0003e2000c101912 */
[----:B0-----:R-:W-:Y:S01]  /*45b0*/  IADD3 R22, P5, R65, R32, RZ ;  /* 0x0000002041167210 */ /* 0x001fe20007fbe0ff */
[----:B------:R-:W-:-:S04]  /*45c0*/  FMUL R21, R52, R14 ;  /* 0x0000000e34157220 */ /* 0x000fc80000400000 */
[----:B------:R-:W-:Y:S01]  /*45d0*/  IMAD.X R23, R67, 0x1, R33, P5 ;  /* 0x0000000143177824 */ /* 0x000fe200028e0621 */
[----:B------:R1:W-:Y:S04]  /*45e0*/  @P6 STG.E desc[UR18][R24.64], R21 ;  /* 0x0000001518006986 */ /* 0x0003e8000c101912 */
[----:B------:R1:W-:Y:S04]  /*45f0*/  @P4 STG.E desc[UR18][R26.64], R53 ;  /* 0x000000351a004986 */ /* 0x0003e8000c101912 */
[----:B------:R1:W-:Y:S04]  /*4600*/  @P0 STG.E desc[UR18][R28.64], R31 ;  /* 0x0000001f1c000986 */ /* 0x0003e8000c101912 */
[----:B------:R1:W-:Y:S02]  /*4610*/  @P2 STG.E desc[UR18][R22.64], R55 ;  /* 0x0000003716002986 */ /* 0x0003e4000c101912 */
.L_x_90:
[----:B------:R-:W-:Y:S05]  /*4620*/  BSYNC B0 ;  /* 0x0000000000007941 */ /* 0x000fea0003800000 */
.L_x_30:
[C---:B------:R-:W-:Y:S01]  /*4630*/  LEA R2, P0, R8.reuse, R2, 0x1 ;  /* 0x0000000208027211 */ /* 0x040fe200078008ff */
[----:B------:R-:W-:Y:S01]  /*4640*/  ULDC.64 UR8, c[0x0][0x750] ;  /* 0x0001d40000087ab9 */ /* 0x000fe20000000a00 */
[----:B-1--4-:R-:W-:Y:S01]  /*4650*/  IMAD.U32 R4, RZ, RZ, UR13 ;  /* 0x0000000dff047e24 */ /* 0x012fe2000f8e00ff */
[----:B------:R-:W-:Y:S01]  /*4660*/  PRMT R21, RZ, 0x7610, R21 ;  /* 0x00007610ff157816 */ /* 0x000fe20000000015 */
[----:B------:R-:W-:Y:S01]  /*4670*/  IMAD.MOV.U32 R6, RZ, RZ, -0x1 ;  /* 0xffffffffff067424 */ /* 0x000fe200078e00ff */
[----:B------:R-:W-:Y:S01]  /*4680*/  LEA.HI.X R3, R8, R3, R0, 0x1, P0 ;  /* 0x0000000308037211 */ /* 0x000fe200000f0c00 */
[----:B------:R1:W-:Y:S01]  /*4690*/  SYNCS.ARRIVE.TRANS64.A1T0 RZ, [R4+UR21], RZ ;  /* 0x000000ff04ff79a7 */ /* 0x0003e20008100015 */
[----:B------:R-:W-:Y:S01]  /*46a0*/  ISETP.GE.U32.AND P0, PT, R2, UR8, PT ;  /* 0x0000000802007c0c */ /* 0x000fe2000bf06070 */
[----:B------:R-:W-:-:S03]  /*46b0*/  IMAD.MOV.U32 R5, RZ, RZ, -0x1 ;  /* 0xffffffffff057424 */ /* 0x000fc600078e00ff */
[----:B------:R-:W-:Y:S01]  /*46c0*/  ISETP.GE.U32.AND.EX P0, PT, R3, UR9, PT, P0 ;  /* 0x0000000903007c0c */ /* 0x000fe2000bf06100 */
[----:B-1----:R-:W-:-:S12]  /*46d0*/  IMAD.MOV.U32 R4, RZ, RZ, -0x1 ;  /* 0xffffffffff047424 */ /* 0x002fd800078e00ff */
[----:B------:R-:W-:Y:S05]  /*46e0*/  @P0 BRA `(.L_x_91) ;  /* 0x0000000400640947 */ /* 0x000fea0003800000 */
[----:B------:R-:W1:Y:S01]  /*46f0*/  S2R R32, SR_CTAID.X ;  /* 0x0000000000207919 */ /* 0x000e620000002500 */
[----:B0-----:R-:W0:Y:S01]  /*4700*/  LDC.64 R26, c[0x0][0x728] ;  /* 0x0001ca00ff1a7b82 */ /* 0x001e220000000a00 */
[----:B------:R-:W-:Y:S01]  /*4710*/  ULDC UR8, c[0x0][0x150] ;  /* 0x0000540000087ab9 */ /* 0x000fe20000000800 */
[----:B------:R-:W-:Y:S01]  /*4720*/  IMAD.MOV.U32 R24, RZ, RZ, R2 ;  /* 0x000000ffff187224 */ /* 0x000fe200078e0002 */
[----:B------:R-:W4:Y:S01]  /*4730*/  S2R R34, SR_CTAID.Y ;  /* 0x0000000000227919 */ /* 0x000f220000002600 */
[----:B------:R-:W-:-:S04]  /*4740*/  IMAD.MOV.U32 R25, RZ, RZ, R3 ;  /* 0x000000ffff197224 */ /* 0x000fc800078e0003 */
[----:B------:R-:W2:Y:S08]  /*4750*/  LDC R35, c[0x0][0x144] ;  /* 0x00005100ff237b82 */ /* 0x000eb00000000800 */
[----:B------:R-:W2:Y:S08]  /*4760*/  LDC R6, c[0x0][0x730] ;  /* 0x0001cc00ff067b82 */ /* 0x000eb00000000800 */
[----:B------:R-:W2:Y:S01]  /*4770*/  LDC.64 R30, c[0x0][0x720] ;  /* 0x0001c800ff1e7b82 */ /* 0x000ea20000000a00 */
[----:B0-----:R-:W-:-:S04]  /*4780*/  ISETP.NE.U32.AND P0, PT, R26, RZ, PT ;  /* 0x000000ff1a00720c */ /* 0x001fc80003f05070 */
[----:B------:R-:W-:Y:S02]  /*4790*/  ISETP.NE.AND.EX P0, PT, R27, RZ, PT, P0 ;  /* 0x000000ff1b00720c */ /* 0x000fe40003f05300 */
[----:B-1----:R-:W-:-:S05]  /*47a0*/  I2FP.F32.U32 R4, R32 ;  /* 0x0000002000047245 */ /* 0x002fca0000201000 */
[----:B------:R-:W-:-:S04]  /*47b0*/  FMUL R4, R4, UR8 ;  /* 0x0000000804047c20 */ /* 0x000fc80008400000 */
[----:B------:R0:W1:Y:S02]  /*47c0*/  F2I.U32.TRUNC.NTZ R33, R4 ;  /* 0x0000000400217305 */ /* 0x000064000020f000 */
[----:B----4-:R-:W-:Y:S05]  /*47d0*/  @!P0 BRA `(.L_x_92) ;  /* 0x0000000000288947 */ /* 0x010fea0003800000 */
[----:B------:R-:W4:Y:S02]  /*47e0*/  LDC R5, c[0x0][0x734] ;  /* 0x0001cd00ff057b82 */ /* 0x000f240000000800 */
[----:B----4-:R-:W-:-:S05]  /*47f0*/  IADD3 R21, P0, R2, R5, RZ ;  /* 0x0000000502157210 */ /* 0x010fca0007f1e0ff */
[----:B--2---:R-:W-:-:S04]  /*4800*/  IMAD.X R29, RZ, RZ, R3, P0 ;  /* 0x000000ffff1d7224 */ /* 0x004fc800000e0603 */
[----:B0-----:R-:W-:-:S04]  /*4810*/  IMAD.WIDE.U32 R4, R29, R26, RZ ;  /* 0x0000001a1d047225 */ /* 0x001fc800078e00ff */
[----:B---3--:R-:W-:-:S04]  /*4820*/  IMAD.WIDE.U32 R22, P0, R21, R27, R4 ;  /* 0x0000001b15167225 */ /* 0x008fc80007800004 */
[----:B------:R-:W-:-:S04]  /*4830*/  IMAD.WIDE.U32 R4, R21, R26, RZ ;  /* 0x0000001a15047225 */ /* 0x000fc800078e00ff */
[----:B------:R-:W-:Y:S01]  /*4840*/  IMAD.X R25, RZ, RZ, RZ, P0 ;  /* 0x000000ffff197224 */ /* 0x000fe200000e06ff */
[----:B------:R-:W-:Y:S01]  /*4850*/  IADD3 RZ, P0, R5, R22, RZ ;  /* 0x0000001605ff7210 */ /* 0x000fe20007f1e0ff */
[----:B------:R-:W-:-:S04]  /*4860*/  IMAD.MOV.U32 R24, RZ, RZ, R23 ;  /* 0x000000ffff187224 */ /* 0x000fc800078e0017 */
[----:B------:R-:W-:-:S08]  /*4870*/  IMAD.WIDE.U32.X R24, R29, R27, R24, P0 ;  /* 0x0000001b1d187225 */ /* 0x000fd000000e0418 */
.L_x_92:
[----:B------:R-:W4:Y:S01]  /*4880*/  LDC.64 R38, c[0x0][0x740] ;  /* 0x0001d000ff267b82 */ /* 0x000f220000000a00 */
[-C--:B--2---:R-:W-:Y:S01]  /*4890*/  SHF.R.U64 R28, R24, R6.reuse, R25 ;  /* 0x00000006181c7219 */ /* 0x084fe20000001219 */
[----:B-1----:R-:W-:Y:S01]  /*48a0*/  IMAD.MOV R33, RZ, RZ, -R33 ;  /* 0x000000ffff217224 */ /* 0x002fe200078e0a21 */
[----:B0-----:R-:W-:Y:S01]  /*48b0*/  SHF.R.U32.HI R4, RZ, R6, R25 ;  /* 0x00000006ff047219 */ /* 0x001fe20000011619 */
[----:B------:R-:W-:Y:S01]  /*48c0*/  ULDC UR8, c[0x0][0x154] ;  /* 0x0000550000087ab9 */ /* 0x000fe20000000800 */
[----:B------:R-:W-:Y:S01]  /*48d0*/  IADD3 R21, P0, RZ, -R28, RZ ;  /* 0x8000001cff157210 */ /* 0x000fe20007f1e0ff */
[----:B------:R-:W-:Y:S02]  /*48e0*/  IMAD R33, R35, R33, R32 ;  /* 0x0000002123217224 */ /* 0x000fe400078e0220 */
[----:B---3--:R-:W0:Y:S01]  /*48f0*/  LDC R22, c[0x0][0x718] ;  /* 0x0001c600ff167b82 */ /* 0x008e220000000800 */
[----:B------:R-:W-:Y:S02]  /*4900*/  IMAD.MOV.U32 R23, RZ, RZ, -0x1 ;  /* 0xffffffffff177424 */ /* 0x000fe400078e00ff */
[----:B------:R-:W-:-:S02]  /*4910*/  IMAD.X R5, RZ, RZ, ~R4, P0 ;  /* 0x000000ffff057224 */ /* 0x000fc400000e0e04 */
[----:B------:R-:W-:Y:S02]  /*4920*/  IMAD.MOV.U32 R25, RZ, RZ, 0x1 ;  /* 0x00000001ff197424 */ /* 0x000fe400078e00ff */
[-C--:B------:R-:W-:Y:S01]  /*4930*/  IMAD R6, R5, R30.reuse, RZ ;  /* 0x0000001e05067224 */ /* 0x080fe200078e02ff */
[----:B------:R-:W1:Y:S01]  /*4940*/  LDC R24, c[0x0][0x708] ;  /* 0x0001c200ff187b82 */ /* 0x000e620000000800 */
[----:B------:R-:W-:-:S04]  /*4950*/  IMAD.WIDE.U32 R4, R21, R30, R2 ;  /* 0x0000001e15047225 */ /* 0x000fc800078e0002 */
[----:B------:R-:W-:Y:S01]  /*4960*/  IMAD R21, R21, R31, R6 ;  /* 0x0000001f15157224 */ /* 0x000fe200078e0206 */
[----:B------:R-:W-:Y:S02]  /*4970*/  I2FP.F32.U32 R6, R34 ;  /* 0x0000002200067245 */ /* 0x000fe40000201000 */
[----:B------:R-:W2:Y:S01]  /*4980*/  LDC R36, c[0x0][0x758] ;  /* 0x0001d600ff247b82 */ /* 0x000ea20000000800 */
[----:B------:R-:W-:Y:S01]  /*4990*/  IMAD.IADD R5, R5, 0x1, R21 ;  /* 0x0000000105057824 */ /* 0x000fe200078e0215 */
[----:B----4-:R-:W-:Y:S01]  /*49a0*/  ISETP.NE.U32.AND P0, PT, R38, RZ, PT ;  /* 0x000000ff2600720c */ /* 0x010fe20003f05070 */
[----:B------:R-:W-:-:S03]  /*49b0*/  FMUL R21, R6, UR8 ;  /* 0x0000000806157c20 */ /* 0x000fc60008400000 */
[----:B------:R-:W-:Y:S01]  /*49c0*/  ISETP.NE.AND.EX P0, PT, R39, RZ, PT, P0 ;  /* 0x000000ff2700720c */ /* 0x000fe20003f05300 */
[----:B------:R3:W4:Y:S01]  /*49d0*/  F2I.U32.TRUNC.NTZ R29, R21 ;  /* 0x00000015001d7305 */ /* 0x000722000020f000 */
[----:B------:R-:W3:Y:S01]  /*49e0*/  LDC R31, c[0x0][0x148] ;  /* 0x00005200ff1f7b82 */ /* 0x000ee20000000800 */
[-CC-:B0-----:R-:W-:Y:S02]  /*49f0*/  SHF.R.U64 R26, R4, R22.reuse, R5.reuse ;  /* 0x00000016041a7219 */ /* 0x181fe40000001205 */
[----:B------:R-:W-:-:S05]  /*4a00*/  SHF.R.U32.HI R5, RZ, R22, R5 ;  /* 0x00000016ff057219 */ /* 0x000fca0000011605 */
[----:B------:R-:W0:Y:S01]  /*4a10*/  LDC R32, c[0x0][0x700] ;  /* 0x0001c000ff207b82 */ /* 0x000e220000000800 */
[-CC-:B-1----:R-:W-:Y:S02]  /*4a20*/  SHF.R.U64 R6, R26, R24.reuse, R5.reuse ;  /* 0x000000181a067219 */ /* 0x182fe40000001205 */
[----:B------:R-:W-:-:S05]  /*4a30*/  SHF.R.U32.HI R5, RZ, R24, R5 ;  /* 0x00000018ff057219 */ /* 0x000fca0000011605 */
[----:B------:R-:W1:Y:S01]  /*4a40*/  LDC R37, c[0x0][0x748] ;  /* 0x0001d200ff257b82 */ /* 0x000e620000000800 */
[-CC-:B--2---:R-:W-:Y:S02]  /*4a50*/  SHF.R.U64 R30, R6, R36.reuse, R5.reuse ;  /* 0x00000024061e7219 */ /* 0x184fe40000001205 */
[-C--:B------:R-:W-:Y:S02]  /*4a60*/  SHF.L.U32 R23, R23, R36.reuse, RZ ;  /* 0x0000002417177219 */ /* 0x080fe400000006ff */
[-C--:B------:R-:W-:Y:S01]  /*4a70*/  SHF.R.U32.HI R5, RZ, R36.reuse, R5 ;  /* 0x00000024ff057219 */ /* 0x080fe20000011605 */
[----:B------:R-:W-:Y:S01]  /*4a80*/  IMAD.MOV.U32 R4, RZ, RZ, R30 ;  /* 0x000000ffff047224 */ /* 0x000fe200078e001e */
[----:B------:R-:W-:Y:S01]  /*4a90*/  SHF.L.U32 R36, R25, R36, RZ ;  /* 0x0000002419247219 */ /* 0x000fe200000006ff */
[----:B------:R-:W2:Y:S01]  /*4aa0*/  LDC R40, c[0x0][0x738] ;  /* 0x0001ce00ff287b82 */ /* 0x000ea20000000800 */
[----:B------:R-:W-:-:S07]  /*4ab0*/  LOP3.LUT R35, RZ, R23, RZ, 0x33, !PT ;  /* 0x00000017ff237212 */ /* 0x000fce00078e33ff */
[----:B------:R-:W0:Y:S01]  /*4ac0*/  LDC R41, c[0x0][0x710] ;  /* 0x0001c400ff297b82 */ /* 0x000e220000000800 */
[----:B----4-:R-:W-:Y:S05]  /*4ad0*/  @!P0 BRA `(.L_x_93) ;  /* 0x0000000000288947 */ /* 0x010fea0003800000 */
[----:B---3--:R-:W3:Y:S02]  /*4ae0*/  LDC R21, c[0x0][0x74c] ;  /* 0x0001d300ff157b82 */ /* 0x008ee40000000800 */
        /* <DEDUP_REMOVED lines=9> */
.L_x_93:
[----:B-1----:R-:W-:Y:S01]  /*4b80*/  SHF.R.U64 R4, R4, R37, R5 ;  /* 0x0000002504047219 */ /* 0x002fe20000001205 */
[----:B0-----:R-:W-:Y:S01]  /*4b90*/  VIADD R23, R32, 0xffffffff ;  /* 0xffffffff20177836 */ /* 0x001fe20000000000 */
[----:B---3--:R-:W-:Y:S01]  /*4ba0*/  LOP3.LUT R21, R6, R35, RZ, 0xc0, !PT ;  /* 0x0000002306157212 */ /* 0x008fe200078ec0ff */
[----:B------:R-:W-:Y:S02]  /*4bb0*/  IMAD.MOV R29, RZ, RZ, -R29 ;  /* 0x000000ffff1d7224 */ /* 0x000fe400078e0a1d */
[----:B------:R-:W-:Y:S02]  /*4bc0*/  IMAD.MOV R5, RZ, RZ, -R4 ;  /* 0x000000ffff057224 */ /* 0x000fe400078e0a04 */
[----:B------:R-:W-:Y:S01]  /*4bd0*/  IMAD R6, R36, R4, R21 ;  /* 0x0000000424067224 */ /* 0x000fe200078e0215 */
[----:B------:R-:W-:Y:S01]  /*4be0*/  LOP3.LUT R21, R26, R23, RZ, 0xc0, !PT ;  /* 0x000000171a157212 */ /* 0x000fe200078ec0ff */
[----:B------:R-:W-:Y:S02]  /*4bf0*/  @P3 IMAD R33, R31, R29, R34 ;  /* 0x0000001d1f213224 */ /* 0x000fe400078e0222 */
[----:B--2---:R-:W-:-:S02]  /*4c00*/  IMAD R4, R5, R40, R30 ;  /* 0x0000002805047224 */ /* 0x004fc400078e021e */
[----:B------:R-:W-:Y:S02]  /*4c10*/  IMAD R6, R6, R41, R33 ;  /* 0x0000002906067224 */ /* 0x000fe400078e0221 */
[----:B------:R-:W-:Y:S02]  /*4c20*/  IMAD R5, R4, R32, R21 ;  /* 0x0000002004057224 */ /* 0x000fe400078e0215 */
[----:B------:R-:W-:-:S03]  /*4c30*/  IMAD.MOV.U32 R22, RZ, RZ, 0x1 ;  /* 0x00000001ff167424 */ /* 0x000fc600078e00ff */
[----:B------:R-:W-:Y:S02]  /*4c40*/  SEL R4, R5, R6, !P3 ;  /* 0x0000000605047207 */ /* 0x000fe40005800000 */
[----:B------:R-:W-:Y:S01]  /*4c50*/  SEL R6, R6, R5, !P3 ;  /* 0x0000000506067207 */ /* 0x000fe20005800000 */
[----:B------:R-:W-:Y:S01]  /*4c60*/  IMAD.MOV.U32 R5, RZ, RZ, R28 ;  /* 0x000000ffff057224 */ /* 0x000fe200078e001c */
[----:B------:R-:W-:-:S07]  /*4c70*/  PRMT R21, R22, 0x7610, R21 ;  /* 0x0000761016157816 */ /* 0x000fce0000000015 */
.L_x_91:
[----:B------:R-:W-:Y:S02]  /*4c80*/  LOP3.LUT P0, RZ, R21, 0xff, RZ, 0xc0, !PT ;  /* 0x000000ff15ff7812 */ /* 0x000fe4000780c0ff */
[----:B------:R-:W-:-:S11]  /*4c90*/  LOP3.LUT R69, R69, 0x1, RZ, 0x3c, !PT ;  /* 0x0000000145457812 */ /* 0x000fd600078e3cff */
[----:B------:R-:W-:Y:S05]  /*4ca0*/  @P0 BRA `(.L_x_94) ;  /* 0xffffffcc00140947 */ /* 0x000fea000383ffff */
[----:B------:R-:W-:Y:S05]  /*4cb0*/  EXIT ;  /* 0x000000000000794d */ /* 0x000fea0003800000 */
.L_x_18:
[----:B------:R-:W-:-:S08]  /*4cc0*/  ISETP.NE.AND P0, PT, R19, RZ, PT ;  /* 0x000000ff1300720c */ /* 0x000fd00003f05270 */
[----:B--23-5:R-:W0:-:S00]  /*4cd0*/  USETMAXREG.DEALLOC.CTAPOOL 0x28 ;  /* 0x00000028000079c8 */ /* 0x02ce0000080e0500 */
[----:B------:R-:W-:Y:S05]  /*4ce0*/  @P0 EXIT ;  /* 0x000000000000094d */ /* 0x000fea0003800000 */
[----:B0-----:R-:W-:Y:S01]  /*4cf0*/  LOP3.LUT P0, RZ, R20, 0xff, RZ, 0xc0, !PT ;  /* 0x000000ff14ff7812 */ /* 0x001fe2000780c0ff */
[----:B------:R-:W-:Y:S02]  /*4d00*/  IMAD.MOV.U32 R12, RZ, RZ, 0x1 ;  /* 0x00000001ff0c7424 */ /* 0x000fe400078e00ff */
[----:B------:R-:W-:-:S10]  /*4d10*/  IMAD.MOV.U32 R13, RZ, RZ, RZ ;  /* 0x000000ffff0d7224 */ /* 0x000fd400078e00ff */
[----:B------:R-:W-:Y:S05]  /*4d20*/  @!P0 BRA `(.L_x_95) ;  /* 0x0000000c005c8947 */ /* 0x000fea0003800000 */
[----:B------:R-:W0:Y:S01]  /*4d30*/  S2R R15, SR_CgaCtaId ;  /* 0x00000000000f7919 */ /* 0x000e220000008800 */
[----:B------:R-:W-:Y:S01]  /*4d40*/  LOP3.LUT P0, RZ, R10, 0x1f, RZ, 0xc0, !PT ;  /* 0x0000001f0aff7812 */ /* 0x000fe2000780c0ff */
[----:B------:R-:W-:Y:S01]  /*4d50*/  ULDC UR5, c[0x0][0x758] ;  /* 0x0001d60000057ab9 */ /* 0x000fe20000000800 */
[----:B------:R-:W-:Y:S01]  /*4d60*/  UMOV UR7, 0xffffffff ;  /* 0xffffffff00077882 */ /* 0x000fe20000000000 */
[----:B------:R-:W-:Y:S01]  /*4d70*/  BSSY B0, `(.L_x_95) ;  /* 0x00000d2000007945 */ /* 0x000fe20003800000 */
[----:B------:R-:W-:Y:S01]  /*4d80*/  USHF.L.U32 UR7, UR7, UR5, URZ ;  /* 0x0000000507077299 */ /* 0x000fe2000800063f */
[C---:B------:R-:W-:Y:S01]  /*4d90*/  ISETP.NE.AND P2, PT, R11.reuse, RZ, PT ;  /* 0x000000ff0b00720c */ /* 0x040fe20003f45270 */
[----:B------:R-:W-:Y:S01]  /*4da0*/  IMAD.MOV.U32 R16, RZ, RZ, 0x1 ;  /* 0x00000001ff107424 */ /* 0x000fe200078e00ff */
[----:B------:R-:W-:Y:S01]  /*4db0*/  ISETP.NE.OR P0, PT, R11, RZ, !P0 ;  /* 0x000000ff0b00720c */ /* 0x000fe20004705670 */
[----:B------:R-:W-:Y:S01]  /*4dc0*/  IMAD.MOV.U32 R12, RZ, RZ, 0x1 ;  /* 0x00000001ff0c7424 */ /* 0x000fe200078e00ff */
[----:B------:R-:W-:Y:S01]  /*4dd0*/  LOP3.LUT R14, R7, 0x2, RZ, 0xfc, !PT ;  /* 0x00000002070e7812 */ /* 0x000fe200078efcff */
[----:B------:R-:W-:Y:S01]  /*4de0*/  IMAD.MOV.U32 R13, RZ, RZ, RZ ;  /* 0x000000ffff0d7224 */ /* 0x000fe200078e00ff */
[----:B------:R-:W-:Y:S01]  /*4df0*/  ULDC UR4, c[0x0][0x700] ;  /* 0x0001c00000047ab9 */ /* 0x000fe20000000800 */
[----:B------:R-:W-:Y:S01]  /*4e00*/  UMOV UR8, 0x1 ;  /* 0x0000000100087882 */ /* 0x000fe20000000000 */
[----:B------:R-:W-:-:S02]  /*4e10*/  UIADD3 UR29, UR6, 0x1, URZ ;  /* 0x00000001061d7890 */ /* 0x000fc4000fffe03f */
[----:B------:R-:W-:Y:S02]  /*4e20*/  UIADD3 UR4, UR4, -0x1, URZ ;  /* 0xffffffff04047890 */ /* 0x000fe4000fffe03f */
[----:B------:R-:W-:Y:S02]  /*4e30*/  USHF.L.U32 UR5, UR8, UR5, URZ ;  /* 0x0000000508057299 */ /* 0x000fe4000800063f */
[----:B------:R-:W-:Y:S01]  /*4e40*/  ULOP3.LUT UR7, URZ, UR7, URZ, 0x33, !UPT ;  /* 0x000000073f077292 */ /* 0x000fe2000f8e333f */
[----:B------:R-:W-:Y:S01]  /*4e50*/  ULDC.64 UR32, c[0x0][0x198] ;  /* 0x0000660000207ab9 */ /* 0x000fe20000000a00 */
[C---:B0-----:R-:W-:Y:S02]  /*4e60*/  IMAD.SHL.U32 R17, R15.reuse, 0x20, RZ ;  /* 0x000000200f117824 */ /* 0x041fe400078e00ff */
[----:B------:R-:W-:-:S03]  /*4e70*/  IMAD.SHL.U32 R15, R15, 0x800, RZ ;  /* 0x000008000f0f7824 */ /* 0x000fc600078e00ff */
[----:B------:R-:W-:-:S07]  /*4e80*/  LOP3.LUT R17, R17, 0x20, RZ, 0xc0, !PT ;  /* 0x0000002011117812 */ /* 0x000fce00078ec0ff */
.L_x_107:
[----:B------:R-:W-:-:S03]  /*4e90*/  UMOV UR8, 0xffffffff ;  /* 0xffffffff00087882 */ /* 0x000fc60000000000 */
[----:B------:R-:W-:Y:S05]  /*4ea0*/  BRA.DIV UR8, `(.L_x_96) ;  /* 0x0000001608fc7947 */ /* 0x000fea000b800000 */
[----:B------:R-:W-:-:S13]  /*4eb0*/  ELECT P1, URZ, PT ;  /* 0x00000000003f782f */ /* 0x000fda0003820000 */
.L_x_134:
[----:B------:R-:W0:Y:S01]  /*4ec0*/  LDC R10, c[0x0][0x604] ;  /* 0x00018100ff0a7b82 */ /* 0x000e220000000800 */
[----:B------:R-:W-:Y:S01]  /*4ed0*/  BSSY B1, `(.L_x_97) ;  /* 0x0000047000017945 */ /* 0x000fe20003800000 */
[----:B0-----:R-:W-:-:S13]  /*4ee0*/  ISETP.LT.OR P1, PT, R10, 0x1, !P1 ;  /* 0x000000010a00780c */ /* 0x001fda0004f21670 */
[----:B------:R-:W-:Y:S05]  /*4ef0*/  @P1 BRA `(.L_x_98) ;  /* 0x0000000400101947 */ /* 0x000fea0003800000 */
[----:B------:R-:W-:Y:S01]  /*4f00*/  IMAD R19, R4, 0x40, R17 ;  /* 0x0000004004137824 */ /* 0x000fe200078e0211 */
[----:B------:R-:W-:Y:S01]  /*4f10*/  CS2R R22, SRZ ;  /* 0x0000000000167805 */ /* 0x000fe2000001ff00 */
[----:B------:R-:W-:Y:S02]  /*4f20*/  IMAD.SHL.U32 R26, R6, 0x40, RZ ;  /* 0x00000040061a7824 */ /* 0x000fe400078e00ff */
[----:B------:R-:W-:Y:S02]  /*4f30*/  IMAD.U32 R24, RZ, RZ, UR29 ;  /* 0x0000001dff187e24 */ /* 0x000fe4000f8e00ff */
[----:B------:R-:W-:Y:S02]  /*4f40*/  IMAD.MOV.U32 R4, RZ, RZ, R12 ;  /* 0x000000ffff047224 */ /* 0x000fe400078e000c */
[----:B------:R-:W-:Y:S02]  /*4f50*/  IMAD.MOV.U32 R10, RZ, RZ, R13 ;  /* 0x000000ffff0a7224 */ /* 0x000fe400078e000d */
[----:B------:R-:W-:-:S07]  /*4f60*/  IMAD.MOV.U32 R25, RZ, RZ, RZ ;  /* 0x000000ffff197224 */ /* 0x000fce00078e00ff */
.L_x_102:
[----:B------:R-:W0:Y:S01]  /*4f70*/  S2R R18, SR_CgaCtaId ;  /* 0x0000000000127919 */ /* 0x000e220000008800 */
[----:B------:R-:W-:-:S04]  /*4f80*/  MOV R11, 0x400 ;  /* 0x00000400000b7802 */ /* 0x000fc80000000f00 */
[----:B0-----:R-:W-:Y:S02]  /*4f90*/  LEA R21, R18, R11, 0x18 ;  /* 0x0000000b12157211 */ /* 0x001fe400078ec0ff */
[----:B------:R-:W-:Y:S01]  /*4fa0*/  SHF.L.U32 R11, R4, 0x1f, RZ ;  /* 0x0000001f040b7819 */ /* 0x000fe200000006ff */
[----:B------:R-:W0:Y:S02]  /*4fb0*/  @!P2 LDC R18, c[0x0][0x640] ;  /* 0x00019000ff12ab82 */ /* 0x000e240000000800 */
[----:B------:R-:W-:-:S04]  /*4fc0*/  IMAD R20, R10, 0x8, R21 ;  /* 0x000000080a147824 */ /* 0x000fc800078e0215 */
[----:B------:R-:W1:Y:S02]  /*4fd0*/  SYNCS.PHASECHK.TRANS64.TRYWAIT P1, [R20+URZ+0x90], R11 ;  /* 0x0000900b140075a7 */ /* 0x000e64000802017f */
[----:B-1----:R-:W-:Y:S05]  /*4fe0*/  @!P1 BRA `(.L_x_99) ;  /* 0x0000001400cc9947 */ /* 0x002fea0003800000 */
.L_x_135:
[----:B-1----:R-:W-:Y:S01]  /*4ff0*/  PRMT R11, R14, 0x9910, RZ ;  /* 0x000099100e0b7816 */ /* 0x002fe200000000ff */
[----:B0-----:R0:W-:Y:S03]  /*5000*/  @!P2 SYNCS.ARRIVE.TRANS64 RZ, [R20+URZ], R18 ;  /* 0x0000001214ffa9a7 */ /* 0x0011e6000800003f */
[----:B------:R-:W-:-:S13]  /*5010*/  ISETP.NE.AND P1, PT, R11, 0x2, PT ;  /* 0x000000020b00780c */ /* 0x000fda0003f25270 */
[----:B0-----:R-:W-:Y:S05]  /*5020*/  @P1 BRA `(.L_x_100) ;  /* 0x0000000000041947 */ /* 0x001fea0003800000 */
[----:B------:R-:W-:Y:S01]  /*5030*/  BPT.TRAP 0x1 ;  /* 0x000000040000795c */ /* 0x000fe20000300000 */
.L_x_100:
[----:B------:R-:W-:Y:S05]  /*5040*/  @P0 BRA `(.L_x_101) ;  /* 0x0000000000040947 */ /* 0x000fea0003800000 */
[----:B------:R-:W-:Y:S01]  /*5050*/  BPT.TRAP 0x1 ;  /* 0x000000040000795c */ /* 0x000fe20000300000 */
.L_x_101:
[----:B------:R-:W-:Y:S01]  /*5060*/  IMAD.SHL.U32 R18, R10, 0x1000, RZ ;  /* 0x000010000a127824 */ /* 0x000fe200078e00ff */
[----:B------:R-:W-:Y:S01]  /*5070*/  R2UR UR25, R20 ;  /* 0x00000000141972ca */ /* 0x000fe200000e0000 */
[----:B------:R-:W-:Y:S01]  /*5080*/  IMAD R27, R10, 0x200, R21 ;  /* 0x000002000a1b7824 */ /* 0x000fe200078e0215 */
[----:B------:R-:W-:Y:S01]  /*5090*/  R2UR UR28, R5 ;  /* 0x00000000051c72ca */ /* 0x000fe200000e0000 */
[----:B------:R-:W-:Y:S01]  /*50a0*/  VIADD R24, R24, 0xffffffff ;  /* 0xffffffff18187836 */ /* 0x000fe20000000000 */
[----:B------:R-:W-:Y:S01]  /*50b0*/  LOP3.LUT R11, R18, 0x800, R15, 0xf8, !PT ;  /* 0x00000800120b7812 */ /* 0x000fe200078ef80f */
[----:B------:R-:W-:Y:S01]  /*50c0*/  UIADD3 UR14, UP0, UR32, 0xf0, URZ ;  /* 0x000000f0200e7890 */ /* 0x000fe2000ff1e03f */
[----:B------:R-:W-:Y:S01]  /*50d0*/  R2UR UR8, R27 ;  /* 0x000000001b0872ca */ /* 0x000fe200000e0000 */
[----:B------:R-:W-:Y:S01]  /*50e0*/  UIADD3 UR22, UP1, UR32, 0x1f0, URZ ;  /* 0x000001f020167890 */ /* 0x000fe2000ff3e03f */
[----:B------:R-:W-:Y:S01]  /*50f0*/  IADD3 R18, R21, 0x200, R18 ;  /* 0x0000020015127810 */ /* 0x000fe20007ffe012 */
[----:B------:R-:W-:Y:S01]  /*5100*/  IMAD R11, R11, 0x2, R21 ;  /* 0x000000020b0b7824 */ /* 0x000fe200078e0215 */
[----:B------:R-:W-:Y:S01]  /*5110*/  R2UR UR26, R23 ;  /* 0x00000000171a72ca */ /* 0x000fe200000e0000 */
[----:B------:R-:W-:Y:S01]  /*5120*/  UIADD3 UR34, UP2, UR32, 0x2f0, URZ ;  /* 0x000002f020227890 */ /* 0x000fe2000ff5e03f */
[----:B------:R-:W-:Y:S01]  /*5130*/  R2UR UR24, R18 ;  /* 0x00000000121872ca */ /* 0x000fe200000e0000 */
[----:B------:R-:W-:Y:S01]  /*5140*/  UIADD3.X UR15, URZ, UR33, URZ, UP0, !UPT ;  /* 0x000000213f0f7290 */ /* 0x000fe200087fe43f */
[----:B------:R-:W-:Y:S01]  /*5150*/  R2UR UR16, R11 ;  /* 0x000000000b1072ca */ /* 0x000fe200000e0000 */
[----:B------:R-:W-:Y:S01]  /*5160*/  UIADD3.X UR23, URZ, UR33, URZ, UP1, !UPT ;  /* 0x000000213f177290 */ /* 0x000fe20008ffe43f */
[----:B------:R-:W-:Y:S01]  /*5170*/  R2UR UR27, R26 ;  /* 0x000000001a1b72ca */ /* 0x000fe200000e0000 */
[----:B------:R-:W-:Y:S01]  /*5180*/  VIADD R10, R10, 0x1 ;  /* 0x000000010a0a7836 */ /* 0x000fe20000000000 */
[----:B------:R-:W-:Y:S01]  /*5190*/  R2UR UR11, R6 ;  /* 0x00000000060b72ca */ /* 0x000fe200000e0000 */
[----:B------:R-:W-:Y:S01]  /*51a0*/  UIADD3 UR8, UR8, 0x36200, URZ ;  /* 0x0003620008087890 */ /* 0x000fe2000fffe03f */
[----:B------:R-:W-:Y:S01]  /*51b0*/  R2UR UR12, R25 ;  /* 0x00000000190c72ca */ /* 0x000fe200000e0000 */
[----:B------:R-:W-:Y:S01]  /*51c0*/  UIADD3.X UR35, URZ, UR33, URZ, UP2, !UPT ;  /* 0x000000213f237290 */ /* 0x000fe200097fe43f */
[----:B------:R-:W-:Y:S01]  /*51d0*/  R2UR UR18, R22 ;  /* 0x00000000161272ca */ /* 0x000fe200000e0000 */
[----:B------:R-:W-:Y:S01]  /*51e0*/  UMOV UR30, 0x0 ;  /* 0x00000000001e7882 */ /* 0x000fe20000000000 */
[----:B------:R-:W-:Y:S01]  /*51f0*/  R2UR UR19, R19 ;  /* 0x00000000131372ca */ /* 0x000fe200000e0000 */
[----:B------:R-:W-:Y:S01]  /*5200*/  UMOV UR31, 0x10000000 ;  /* 0x10000000001f7882 */ /* 0x000fe20000000000 */
[----:B------:R-:W-:Y:S01]  /*5210*/  ISETP.GT.AND P4, PT, R24, 0x1, PT ;  /* 0x000000011800780c */ /* 0x000fe20003f84270 */
[----:B------:R-:W-:Y:S01]  /*5220*/  UIADD3 UR16, UR16, 0x12200, URZ ;  /* 0x0001220010107890 */ /* 0x000fe2000fffe03f */
[C---:B------:R-:W-:Y:S01]  /*5230*/  ISETP.NE.AND P1, PT, R10.reuse, 0x12, PT ;  /* 0x000000120a00780c */ /* 0x040fe20003f25270 */
[----:B------:R-:W-:Y:S01]  /*5240*/  UMOV UR10, URZ ;  /* 0x0000003f000a7c82 */ /* 0x000fe20008000000 */
[----:B------:R-:W-:Y:S01]  /*5250*/  UMOV UR9, UR25 ;  /* 0x0000001900097c82 */ /* 0x000fe20008000000 */
[----:B------:R-:W-:Y:S01]  /*5260*/  UMOV UR13, UR28 ;  /* 0x0000001c000d7c82 */ /* 0x000fe20008000000 */
[----:B------:R0:W-:Y:S01]  /*5270*/  UTMALDG.3D [UR24], [UR14], desc[UR30] ;  /* 0x00001e180e0075b4 */ /* 0x0001e20008011000 */
[----:B------:R-:W-:Y:S01]  /*5280*/  UMOV UR21, 0x30000 ;  /* 0x0003000000157882 */ /* 0x000fe20000000000 */
[----:B------:R-:W-:Y:S01]  /*5290*/  UMOV UR17, UR25 ;  /* 0x0000001900117c82 */ /* 0x000fe20008000000 */
[----:B------:R-:W-:Y:S01]  /*52a0*/  UMOV UR20, UR28 ;  /* 0x0000001c00147c82 */ /* 0x000fe20008000000 */
[----:B------:R-:W-:Y:S01]  /*52b0*/  SEL R11, RZ, 0x1, P1 ;  /* 0x00000001ff0b7807 */ /* 0x000fe20000800000 */
[----:B------:R-:W-:Y:S01]  /*52c0*/  VIADD R25, R25, 0x1 ;  /* 0x0000000119197836 */ /* 0x000fe20000000000 */
[----:B------:R-:W-:Y:S01]  /*52d0*/  SEL R10, R10, RZ, P1 ;  /* 0x000000ff0a0a7207 */ /* 0x000fe20000800000 */
[----:B------:R-:W-:Y:S01]  /*52e0*/  VIADD R23, R23, 0x20 ;  /* 0x0000002017177836 */ /* 0x000fe20000000000 */
[----:B------:R0:W-:Y:S01]  /*52f0*/  UTMALDG.4D [UR8], [UR22], desc[UR30] ;  /* 0x00001e08160075b4 */ /* 0x0001e20008019000 */
[----:B------:R-:W-:Y:S01]  /*5300*/  LOP3.LUT R4, R4, R11, RZ, 0x3c, !PT ;  /* 0x0000000b04047212 */ /* 0x000fe200078e3cff */
[----:B------:R-:W-:Y:S01]  /*5310*/  VIADD R22, R22, 0x40 ;  /* 0x0000004016167836 */ /* 0x000fe20000000000 */
[----:B------:R0:W-:Y:S02]  /*5320*/  UTMALDG.3D.MULTICAST [UR16], [UR34], UR21, desc[UR30] ;  /* 0x00001e10220073b4 */ /* 0x0001e40008011815 */
[----:B0-----:R-:W-:Y:S05]  /*5330*/  @P4 BRA `(.L_x_102) ;  /* 0xfffffffc000c4947 */ /* 0x001fea000383ffff */
.L_x_98:
[----:B------:R-:W-:Y:S05]  /*5340*/  BSYNC B1 ;  /* 0x0000000000017941 */ /* 0x000fea0003800000 */
.L_x_97:
[----:B------:R-:W-:Y:S01]  /*5350*/  LOP3.LUT P5, RZ, R16, 0xff, RZ, 0xc0, !PT ;  /* 0x000000ff10ff7812 */ /* 0x000fe200078ac0ff */
[----:B------:R-:W-:Y:S01]  /*5360*/  VIADD R6, R13, UR6 ;  /* 0x000000060d067c36 */ /* 0x000fe20008000000 */
[----:B------:R-:W-:Y:S01]  /*5370*/  ULDC.64 UR8, c[0x0][0x750] ;  /* 0x0001d40000087ab9 */ /* 0x000fe20000000a00 */
[----:B------:R-:W-:Y:S01]  /*5380*/  IMAD.U32 R11, RZ, RZ, UR6 ;  /* 0x00000006ff0b7e24 */ /* 0x000fe2000f8e00ff */
[----:B------:R-:W-:Y:S01]  /*5390*/  UISETP.GE.U32.AND UP0, UPT, UR6, 0x12, UPT ;  /* 0x000000120600788c */ /* 0x000fe2000bf06070 */
[----:B------:R-:W-:Y:S01]  /*53a0*/  BSSY B1, `(.L_x_103) ;  /* 0x000006c000017945 */ /* 0x000fe20003800000 */
[----:B------:R-:W-:Y:S02]  /*53b0*/  ISETP.GT.U32.AND P1, PT, R6, 0x11, PT ;  /* 0x000000110600780c */ /* 0x000fe40003f24070 */
[----:B------:R-:W-:Y:S02]  /*53c0*/  PRMT R16, RZ, 0x7610, R16 ;  /* 0x00007610ff107816 */ /* 0x000fe40000000010 */
[----:B------:R-:W-:-:S02]  /*53d0*/  ISETP.LT.U32.AND P1, PT, R11, 0x12, P1 ;  /* 0x000000120b00780c */ /* 0x000fc40000f21070 */
[----:B------:R-:W-:Y:S01]  /*53e0*/  PLOP3.LUT P4, PT, PT, PT, UP0, 0x80, 0x0 ;  /* 0x000000000000781c */ /* 0x000fe20003f8f008 */
[----:B------:R-:W0:Y:S01]  /*53f0*/  @P5 S2R R5, SR_CgaCtaId ;  /* 0x0000000000055919 */ /* 0x000e220000008800 */
[----:B------:R-:W-:-:S04]  /*5400*/  @P5 MOV R4, 0x400 ;  /* 0x0000040000045802 */ /* 0x000fc80000000f00 */
[----:B0-----:R-:W-:Y:S01]  /*5410*/  @P5 LEA R10, R5, R4, 0x18 ;  /* 0x00000004050a5211 */ /* 0x001fe200078ec0ff */
[----:B------:R-:W-:-:S03]  /*5420*/  IMAD.WIDE.U32 R4, R6, 0x38e38e39, RZ ;  /* 0x38e38e3906047825 */ /* 0x000fc600078e00ff */
[----:B------:R0:W-:Y:S01]  /*5430*/  @P5 SYNCS.ARRIVE.TRANS64.A1T0 RZ, [R10+URZ+0x158], RZ ;  /* 0x000158ff0aff59a7 */ /* 0x0001e2000810003f */
[----:B------:R-:W-:Y:S01]  /*5440*/  IADD3 R2, P5, R2, R8, RZ ;  /* 0x0000000802027210 */ /* 0x000fe20007fbe0ff */
[----:B------:R-:W-:Y:S01]  /*5450*/  IMAD.MOV.U32 R4, RZ, RZ, -0x1 ;  /* 0xffffffffff047424 */ /* 0x000fe200078e00ff */
[----:B------:R-:W-:Y:S02]  /*5460*/  SHF.R.U32.HI R11, RZ, 0x2, R5 ;  /* 0x00000002ff0b7819 */ /* 0x000fe40000011605 */
[----:B------:R-:W-:Y:S01]  /*5470*/  SEL R5, RZ, 0x1, !P1 ;  /* 0x00000001ff057807 */ /* 0x000fe20004800000 */
[----:B------:R-:W-:Y:S01]  /*5480*/  IMAD.X R3, R3, 0x1, R0, P5 ;  /* 0x0000000103037824 */ /* 0x000fe200028e0600 */
[----:B------:R-:W-:Y:S01]  /*5490*/  ISETP.GE.U32.AND P1, PT, R2, UR8, PT ;  /* 0x0000000802007c0c */ /* 0x000fe2000bf26070 */
[----:B------:R-:W-:Y:S01]  /*54a0*/  IMAD R13, R11, -0x12, R6 ;  /* 0xffffffee0b0d7824 */ /* 0x000fe200078e0206 */
[----:B------:R-:W-:Y:S01]  /*54b0*/  LOP3.LUT R12, R12, R5, RZ, 0x3c, !PT ;  /* 0x000000050c0c7212 */ /* 0x000fe200078e3cff */
[----:B------:R-:W-:Y:S01]  /*54c0*/  IMAD.MOV.U32 R6, RZ, RZ, -0x1 ;  /* 0xffffffffff067424 */ /* 0x000fe200078e00ff */
[----:B------:R-:W-:Y:S01]  /*54d0*/  ISETP.GE.U32.AND.EX P1, PT, R3, UR9, PT, P1 ;  /* 0x0000000903007c0c */ /* 0x000fe2000bf26110 */
[----:B------:R-:W-:Y:S01]  /*54e0*/  IMAD.MOV.U32 R5, RZ, RZ, -0x1 ;  /* 0xffffffffff057424 */ /* 0x000fe200078e00ff */
[----:B------:R-:W-:-:S02]  /*54f0*/  @P4 LOP3.LUT R12, R12, 0x1, R11, 0x78, !PT ;  /* 0x000000010c0c4812 */ /* 0x000fc400078e780b */
[----:B0-----:R-:W-:-:S09]  /*5500*/  PRMT R10, RZ, 0x7610, R10 ;  /* 0x00007610ff0a7816 */ /* 0x001fd2000000000a */
[----:B------:R-:W-:Y:S05]  /*5510*/  @P1 BRA `(.L_x_104) ;  /* 0x0000000400501947 */ /* 0x000fea0003800000 */
[----:B------:R-:W0:Y:S01]  /*5520*/  S2R R6, SR_CTAID.X ;  /* 0x0000000000067919 */ /* 0x000e220000002500 */
[----:B------:R-:W-:Y:S01]  /*5530*/  ULDC.64 UR8, c[0x0][0x728] ;  /* 0x0001ca0000087ab9 */ /* 0x000fe20000000a00 */
[----:B------:R-:W-:Y:S01]  /*5540*/  ULDC UR11, c[0x0][0x730] ;  /* 0x0001cc00000b7ab9 */ /* 0x000fe20000000800 */
[----:B------:R-:W-:Y:S01]  /*5550*/  ISETP.NE.U32.AND P1, PT, RZ, UR8, PT ;  /* 0x00000008ff007c0c */ /* 0x000fe2000bf25070 */
[----:B------:R-:W1:Y:S01]  /*5560*/  S2R R19, SR_CTAID.Y ;  /* 0x0000000000137919 */ /* 0x000e620000002600 */
[----:B------:R-:W-:Y:S01]  /*5570*/  ULDC UR12, c[0x0][0x150] ;  /* 0x00005400000c7ab9 */ /* 0x000fe20000000800 */
[----:B------:R-:W-:Y:S01]  /*5580*/  IMAD.MOV.U32 R4, RZ, RZ, R2 ;  /* 0x000000ffff047224 */ /* 0x000fe200078e0002 */
[----:B------:R-:W-:Y:S01]  /*5590*/  ISETP.NE.AND.EX P1, PT, RZ, UR9, PT, P1 ;  /* 0x00000009ff007c0c */ /* 0x000fe2000bf25310 */
[----:B------:R-:W-:Y:S01]  /*55a0*/  IMAD.MOV.U32 R5, RZ, RZ, R3 ;  /* 0x000000ffff057224 */ /* 0x000fe200078e0003 */
[----:B0-----:R-:W-:-:S11]  /*55b0*/  I2FP.F32.U32 R20, R6 ;  /* 0x0000000600147245 */ /* 0x001fd60000201000 */
[----:B------:R-:W-:Y:S05]  /*55c0*/  @!P1 BRA `(.L_x_105) ;  /* 0x0000000000289947 */ /* 0x000fea0003800000 */
[----:B------:R-:W-:Y:S02]  /*55d0*/  ULDC UR10, c[0x0][0x734] ;  /* 0x0001cd00000a7ab9 */ /* 0x000fe40000000800 */
[----:B------:R-:W-:-:S05]  /*55e0*/  IADD3 R5, P1, R2, UR10, RZ ;  /* 0x0000000a02057c10 */ /* 0x000fca000ff3e0ff */
[----:B------:R-:W-:-:S04]  /*55f0*/  IMAD.X R21, RZ, RZ, R3, P1 ;  /* 0x000000ffff157224 */ /* 0x000fc800008e0603 */
[----:B------:R-:W-:-:S04]  /*5600*/  IMAD.WIDE.U32 R10, R21, UR8, RZ ;  /* 0x00000008150a7c25 */ /* 0x000fc8000f8e00ff */
[----:B------:R-:W-:-:S04]  /*5610*/  IMAD.WIDE.U32 R10, P1, R5, UR9, R10 ;  /* 0x00000009050a7c25 */ /* 0x000fc8000f82000a */
[----:B------:R-:W-:-:S04]  /*5620*/  IMAD.WIDE.U32 R4, R5, UR8, RZ ;  /* 0x0000000805047c25 */ /* 0x000fc8000f8e00ff */
[----:B------:R-:W-:Y:S01]  /*5630*/  IMAD.MOV.U32 R4, RZ, RZ, R11 ;  /* 0x000000ffff047224 */ /* 0x000fe200078e000b */
[----:B------:R-:W-:Y:S01]  /*5640*/  IADD3 RZ, P4, R5, R10, RZ ;  /* 0x0000000a05ff7210 */ /* 0x000fe20007f9e0ff */
[----:B------:R-:W-:-:S04]  /*5650*/  IMAD.X R5, RZ, RZ, RZ, P1 ;  /* 0x000000ffff057224 */ /* 0x000fc800008e06ff */
[----:B------:R-:W-:-:S08]  /*5660*/  IMAD.WIDE.U32.X R4, R21, UR9, R4, P4 ;  /* 0x0000000915047c25 */ /* 0x000fd0000a0e0404 */
.L_x_105:
[--C-:B------:R-:W-:Y:S01]  /*5670*/  SHF.R.U64 R18, R4, UR11, R5.reuse ;  /* 0x0000000b04127c19 */ /* 0x100fe20008001205 */
[----:B------:R-:W-:Y:S01]  /*5680*/  FMUL R20, R20, UR12 ;  /* 0x0000000c14147c20 */ /* 0x000fe20008400000 */
[----:B------:R-:W0:Y:S01]  /*5690*/  LDC R21, c[0x0][0x144] ;  /* 0x00005100ff157b82 */ /* 0x000e220000000800 */
[----:B-1----:R-:W-:Y:S01]  /*56a0*/  I2FP.F32.U32 R10, R19 ;  /* 0x00000013000a7245 */ /* 0x002fe20000201000 */
[----:B------:R-:W-:Y:S01]  /*56b0*/  ULDC UR10, c[0x0][0x154] ;  /* 0x00005500000a7ab9 */ /* 0x000fe20000000800 */
[----:B------:R-:W-:Y:S01]  /*56c0*/  SHF.R.U32.HI R4, RZ, UR11, R5 ;  /* 0x0000000bff047c19 */ /* 0x000fe20008011605 */
[----:B------:R-:W-:Y:S01]  /*56d0*/  ULDC.64 UR8, c[0x0][0x720] ;  /* 0x0001c80000087ab9 */ /* 0x000fe20000000a00 */
[----:B------:R-:W-:Y:S01]  /*56e0*/  IADD3 R5, P1, RZ, -R18, RZ ;  /* 0x80000012ff057210 */ /* 0x000fe20007f3e0ff */
[----:B------:R-:W1:Y:S01]  /*56f0*/  F2I.U32.TRUNC.NTZ R20, R20 ;  /* 0x0000001400147305 */ /* 0x000e62000020f000 */
[----:B------:R-:W-:Y:S01]  /*5700*/  FMUL R10, R10, UR10 ;  /* 0x0000000a0a0a7c20 */ /* 0x000fe20008400000 */
[----:B------:R-:W2:Y:S01]  /*5710*/  LDC R22, c[0x0][0x148] ;  /* 0x00005200ff167b82 */ /* 0x000ea20000000800 */
[----:B------:R-:W-:Y:S01]  /*5720*/  ULDC.64 UR10, c[0x0][0x740] ;  /* 0x0001d000000a7ab9 */ /* 0x000fe20000000a00 */
[----:B------:R-:W-:Y:S01]  /*5730*/  IMAD.X R4, RZ, RZ, ~R4, P1 ;  /* 0x000000ffff047224 */ /* 0x000fe200008e0e04 */
[----:B------:R-:W-:-:S03]  /*5740*/  ISETP.NE.U32.AND P1, PT, RZ, UR10, PT ;  /* 0x0000000aff007c0c */ /* 0x000fc6000bf25070 */
[----:B------:R-:W-:Y:S01]  /*5750*/  IMAD R4, R4, UR8, RZ ;  /* 0x0000000804047c24 */ /* 0x000fe2000f8e02ff */
[----:B------:R-:W3:Y:S01]  /*5760*/  F2I.U32.TRUNC.NTZ R10, R10 ;  /* 0x0000000a000a7305 */ /* 0x000ee2000020f000 */
[----:B------:R-:W-:Y:S02]  /*5770*/  ISETP.NE.AND.EX P1, PT, RZ, UR11, PT, P1 ;  /* 0x0000000bff007c0c */ /* 0x000fe4000bf25310 */
[C---:B------:R-:W-:Y:S02]  /*5780*/  IMAD R11, R5.reuse, UR9, R4 ;  /* 0x00000009050b7c24 */ /* 0x040fe4000f8e0204 */
[----:B------:R-:W-:Y:S01]  /*5790*/  IMAD.WIDE.U32 R4, R5, UR8, R2 ;  /* 0x0000000805047c25 */ /* 0x000fe2000f8e0002 */
[----:B------:R-:W-:-:S03]  /*57a0*/  ULDC UR8, c[0x0][0x718] ;  /* 0x0001c60000087ab9 */ /* 0x000fc60000000800 */
[----:B-1----:R-:W-:Y:S02]  /*57b0*/  IMAD.MOV R20, RZ, RZ, -R20 ;  /* 0x000000ffff147224 */ /* 0x002fe400078e0a14 */
[----:B------:R-:W-:Y:S02]  /*57c0*/  IMAD.IADD R5, R5, 0x1, R11 ;  /* 0x0000000105057824 */ /* 0x000fe400078e020b */
[----:B0-----:R-:W-:-:S03]  /*57d0*/  IMAD R6, R21, R20, R6 ;  /* 0x0000001415067224 */ /* 0x001fc600078e0206 */
[--C-:B------:R-:W-:Y:S01]  /*57e0*/  SHF.R.U64 R20, R4, UR8, R5.reuse ;  /* 0x0000000804147c19 */ /* 0x100fe20008001205 */
[----:B---3--:R-:W-:Y:S01]  /*57f0*/  IMAD.MOV R4, RZ, RZ, -R10 ;  /* 0x000000ffff047224 */ /* 0x008fe200078e0a0a */
[----:B------:R-:W-:Y:S01]  /*5800*/  SHF.R.U32.HI R5, RZ, UR8, R5 ;  /* 0x00000008ff057c19 */ /* 0x000fe20008011605 */
[----:B------:R-:W-:Y:S02]  /*5810*/  ULDC UR8, c[0x0][0x708] ;  /* 0x0001c20000087ab9 */ /* 0x000fe40000000800 */
[----:B--2---:R-:W-:Y:S01]  /*5820*/  @P3 IMAD R6, R22, R4, R19 ;  /* 0x0000000416063224 */ /* 0x004fe200078e0213 */
[--C-:B------:R-:W-:Y:S02]  /*5830*/  SHF.R.U64 R22, R20, UR8, R5.reuse ;  /* 0x0000000814167c19 */ /* 0x100fe40008001205 */
[----:B------:R-:W-:Y:S01]  /*5840*/  SHF.R.U32.HI R5, RZ, UR8, R5 ;  /* 0x00000008ff057c19 */ /* 0x000fe20008011605 */
[----:B------:R-:W-:-:S03]  /*5850*/  ULDC UR8, c[0x0][0x758] ;  /* 0x0001d60000087ab9 */ /* 0x000fc60000000800 */
[--C-:B------:R-:W-:Y:S02]  /*5860*/  SHF.R.U64 R19, R22, UR8, R5.reuse ;  /* 0x0000000816137c19 */ /* 0x100fe40008001205 */
[----:B------:R-:W-:-:S03]  /*5870*/  SHF.R.U32.HI R21, RZ, UR8, R5 ;  /* 0x00000008ff157c19 */ /* 0x000fc60008011605 */
[----:B------:R-:W-:Y:S02]  /*5880*/  IMAD.MOV.U32 R10, RZ, RZ, R19 ;  /* 0x000000ffff0a7224 */ /* 0x000fe400078e0013 */
[----:B------:R-:W-:Y:S01]  /*5890*/  IMAD.MOV.U32 R5, RZ, RZ, R21 ;  /* 0x000000ffff057224 */ /* 0x000fe200078e0015 */
[----:B------:R-:W-:Y:S06]  /*58a0*/  @!P1 BRA `(.L_x_106) ;  /* 0x00000000002c9947 */ /* 0x000fec0003800000 */
        /* <DEDUP_REMOVED lines=9> */
[----:B------:R-:W-:-:S04]  /*5940*/  IMAD.WIDE.U32.X R4, R21, UR11, R4, P4 ;  /* 0x0000000b15047c25 */ /* 0x000fc8000a0e0404 */
[----:B------:R-:W-:-:S07]  /*5950*/  IMAD.MOV.U32 R10, RZ, RZ, R4 ;  /* 0x000000ffff0a7224 */ /* 0x000fce00078e0004 */
.L_x_106:
[----:B------:R-:W-:Y:S01]  /*5960*/  ULDC UR8, c[0x0][0x748] ;  /* 0x0001d20000087ab9 */ /* 0x000fe20000000800 */
[----:B------:R-:W-:Y:S01]  /*5970*/  LOP3.LUT R4, R22, UR7, RZ, 0xc0, !PT ;  /* 0x0000000716047c12 */ /* 0x000fe2000f8ec0ff */
[----:B------:R-:W-:Y:S01]  /*5980*/  ULDC UR9, c[0x0][0x710] ;  /* 0x0001c40000097ab9 */ /* 0x000fe20000000800 */
[----:B------:R-:W-:Y:S01]  /*5990*/  SHF.R.U64 R5, R10, UR8, R5 ;  /* 0x000000080a057c19 */ /* 0x000fe20008001205 */
[----:B------:R-:W-:Y:S01]  /*59a0*/  ULDC UR8, c[0x0][0x738] ;  /* 0x0001ce0000087ab9 */ /* 0x000fe20000000800 */
[----:B------:R-:W-:-:S03]  /*59b0*/  LOP3.LUT R20, R20, UR4, RZ, 0xc0, !PT ;  /* 0x0000000414147c12 */ /* 0x000fc6000f8ec0ff */
[----:B------:R-:W-:Y:S02]  /*59c0*/  IMAD.MOV R10, RZ, RZ, -R5 ;  /* 0x000000ffff0a7224 */ /* 0x000fe400078e0a05 */
[----:B------:R-:W-:Y:S02]  /*59d0*/  IMAD R5, R5, UR5, R4 ;  /* 0x0000000505057c24 */ /* 0x000fe4000f8e0204 */
[----:B------:R-:W-:Y:S01]  /*59e0*/  IMAD R19, R10, UR8, R19 ;  /* 0x000000080a137c24 */ /* 0x000fe2000f8e0213 */
[----:B------:R-:W-:Y:S01]  /*59f0*/  ULDC UR8, c[0x0][0x700] ;  /* 0x0001c00000087ab9 */ /* 0x000fe20000000800 */
[----:B------:R-:W-:Y:S02]  /*5a00*/  IMAD R6, R5, UR9, R6 ;  /* 0x0000000905067c24 */ /* 0x000fe4000f8e0206 */
[----:B------:R-:W-:Y:S02]  /*5a10*/  IMAD R19, R19, UR8, R20 ;  /* 0x0000000813137c24 */ /* 0x000fe4000f8e0214 */
[----:B------:R-:W-:-:S02]  /*5a20*/  IMAD.MOV.U32 R10, RZ, RZ, 0x1 ;  /* 0x00000001ff0a7424 */ /* 0x000fc400078e00ff */
[----:B------:R-:W-:Y:S01]  /*5a30*/  IMAD.MOV.U32 R5, RZ, RZ, R18 ;  /* 0x000000ffff057224 */ /* 0x000fe200078e0012 */
[----:B------:R-:W-:Y:S02]  /*5a40*/  SEL R4, R19, R6, !P3 ;  /* 0x0000000613047207 */ /* 0x000fe40005800000 */
[----:B------:R-:W-:-:S07]  /*5a50*/  SEL R6, R6, R19, !P3 ;  /* 0x0000001306067207 */ /* 0x000fce0005800000 */
.L_x_104:
[----:B------:R-:W-:Y:S05]  /*5a60*/  BSYNC B1 ;  /* 0x0000000000017941 */ /* 0x000fea0003800000 */
.L_x_103:
[----:B------:R-:W-:-:S13]  /*5a70*/  LOP3.LUT P1, RZ, R10, 0xff, RZ, 0xc0, !PT ;  /* 0x000000ff0aff7812 */ /* 0x000fda000782c0ff */
[----:B------:R-:W-:Y:S05]  /*5a80*/  @P1 BRA `(.L_x_107) ;  /* 0xfffffff400001947 */ /* 0x000fea000383ffff */
[----:B------:R-:W-:Y:S05]  /*5a90*/  BSYNC B0 ;  /* 0x0000000000007941 */ /* 0x000fea0003800000 */
.L_x_95:
[----:B------:R-:W-:-:S03]  /*5aa0*/  UMOV UR8, 0xffffffff ;  /* 0xffffffff00087882 */ /* 0x000fc60000000000 */
[----:B------:R-:W-:Y:S05]  /*5ab0*/  BRA.DIV UR8, `(.L_x_108) ;  /* 0x0000000e082c7947 */ /* 0x000fea000b800000 */
[----:B------:R-:W-:-:S13]  /*5ac0*/  ELECT P0, URZ, PT ;  /* 0x00000000003f782f */ /* 0x000fda0003800000 */
.L_x_138:
[----:B------:R-:W-:Y:S04]  /*5ad0*/  BSSY B0, `(.L_x_109) ;  /* 0x00000a9000007945 */ /* 0x000fe80003800000 */
[----:B------:R-:W-:Y:S05]  /*5ae0*/  @!P0 BRA `(.L_x_110) ;  /* 0x00000008009c8947 */ /* 0x000fea0003800000 */
[----:B------:R-:W-:-:S04]  /*5af0*/  LOP3.LUT R7, R7, 0x2, RZ, 0xfc, !PT ;  /* 0x0000000207077812 */ /* 0x000fc800078efcff */
[----:B------:R-:W-:-:S13]  /*5b00*/  ISETP.NE.AND P0, PT, R7, 0x3, PT ;  /* 0x000000030700780c */ /* 0x000fda0003f05270 */
[----:B------:R-:W-:Y:S05]  /*5b10*/  @!P0 BRA `(.L_x_111) ;  /* 0x0000000000048947 */ /* 0x000fea0003800000 */
[----:B------:R-:W-:Y:S01]  /*5b20*/  BPT.TRAP 0x1 ;  /* 0x000000040000795c */ /* 0x000fe20000300000 */
.L_x_111:
[----:B------:R-:W0:Y:S01]  /*5b30*/  S2R R3, SR_CgaCtaId ;  /* 0x0000000000037919 */ /* 0x000e220000008800 */
[----:B------:R-:W-:Y:S02]  /*5b40*/  MOV R0, 0x400 ;  /* 0x0000040000007802 */ /* 0x000fe40000000f00 */
[----:B------:R-:W-:Y:S02]  /*5b50*/  SHF.L.U32 R2, R12, 0x1f, RZ ;  /* 0x0000001f0c027819 */ /* 0x000fe400000006ff */
[----:B0-----:R-:W-:-:S05]  /*5b60*/  LEA R0, R3, R0, 0x18 ;  /* 0x0000000003007211 */ /* 0x001fca00078ec0ff */
[----:B------:R-:W-:-:S04]  /*5b70*/  VIADD R0, R0, 0x90 ;  /* 0x0000009000007836 */ /* 0x000fc80000000000 */
[C---:B------:R-:W-:Y:S02]  /*5b80*/  IMAD R5, R13.reuse, 0x8, R0 ;  /* 0x000000080d057824 */ /* 0x040fe400078e0200 */
[----:B------:R-:W-:Y:S02]  /*5b90*/  VIADD R13, R13, 0x1 ;  /* 0x000000010d0d7836 */ /* 0x000fe40000000000 */
[----:B------:R-:W0:Y:S03]  /*5ba0*/  SYNCS.PHASECHK.TRANS64.TRYWAIT P0, [R5+URZ], R2 ;  /* 0x00000002050075a7 */ /* 0x000e26000800017f */
[----:B------:R-:W-:-:S04]  /*5bb0*/  ISETP.NE.AND P1, PT, R13, 0x12, PT ;  /* 0x000000120d00780c */ /* 0x000fc80003f25270 */
[----:B------:R-:W-:Y:S02]  /*5bc0*/  SEL R3, RZ, 0x1, P1 ;  /* 0x00000001ff037807 */ /* 0x000fe40000800000 */
[----:B------:R-:W-:Y:S02]  /*5bd0*/  SEL R13, R13, RZ, P1 ;  /* 0x000000ff0d0d7207 */ /* 0x000fe40000800000 */
[----:B------:R-:W-:-:S03]  /*5be0*/  LOP3.LUT R12, R12, R3, RZ, 0x3c, !PT ;  /* 0x000000030c0c7212 */ /* 0x000fc600078e3cff */
[----:B------:R-:W-:Y:S01]  /*5bf0*/  IMAD R7, R13, 0x8, R0 ;  /* 0x000000080d077824 */ /* 0x000fe200078e0200 */
[----:B------:R-:W-:Y:S01]  /*5c00*/  SHF.L.U32 R4, R12, 0x1f, RZ ;  /* 0x0000001f0c047819 */ /* 0x000fe200000006ff */
[----:B0-----:R-:W-:Y:S06]  /*5c10*/  @!P0 BRA `(.L_x_112) ;  /* 0x0000000800f88947 */ /* 0x001fec0003800000 */
.L_x_139:
[----:B------:R-:W1:Y:S01]  /*5c20*/  SYNCS.PHASECHK.TRANS64.TRYWAIT P0, [R7+URZ], R4 ;  /* 0x00000004070075a7 */ /* 0x000e62000800017f */
[----:B0-----:R-:W-:-:S05]  /*5c30*/  VIADD R2, R13, 0x1 ;  /* 0x000000010d027836 */ /* 0x001fca0000000000 */
[----:B------:R-:W-:-:S04]  /*5c40*/  ISETP.NE.AND P1, PT, R2, 0x12, PT ;  /* 0x000000120200780c */ /* 0x000fc80003f25270 */
[----:B------:R-:W-:Y:S02]  /*5c50*/  SEL R3, RZ, 0x1, P1 ;  /* 0x00000001ff037807 */ /* 0x000fe40000800000 */
[----:B------:R-:W-:Y:S02]  /*5c60*/  SEL R9, R2, RZ, P1 ;  /* 0x000000ff02097207 */ /* 0x000fe40000800000 */
[----:B------:R-:W-:-:S03]  /*5c70*/  LOP3.LUT R12, R12, R3, RZ, 0x3c, !PT ;  /* 0x000000030c0c7212 */ /* 0x000fc600078e3cff */
[----:B------:R-:W-:Y:S01]  /*5c80*/  IMAD R6, R9, 0x8, R0 ;  /* 0x0000000809067824 */ /* 0x000fe200078e0200 */
[----:B------:R-:W-:Y:S01]  /*5c90*/  SHF.L.U32 R5, R12, 0x1f, RZ ;  /* 0x0000001f0c057819 */ /* 0x000fe200000006ff */
[----:B-1----:R-:W-:Y:S06]  /*5ca0*/  @!P0 BRA `(.L_x_113) ;  /* 0x0000000800e88947 */ /* 0x002fec0003800000 */
.L_x_140:
[----:B------:R-:W1:Y:S01]  /*5cb0*/  SYNCS.PHASECHK.TRANS64.TRYWAIT P0, [R6+URZ], R5 ;  /* 0x00000005060075a7 */ /* 0x000e62000800017f */
[----:B------:R-:W-:-:S05]  /*5cc0*/  VIADD R2, R9, 0x1 ;  /* 0x0000000109027836 */ /* 0x000fca0000000000 */
[----:B------:R-:W-:-:S04]  /*5cd0*/  ISETP.NE.AND P1, PT, R2, 0x12, PT ;  /* 0x000000120200780c */ /* 0x000fc80003f25270 */
[----:B------:R-:W-:Y:S02]  /*5ce0*/  SEL R3, RZ, 0x1, P1 ;  /* 0x00000001ff037807 */ /* 0x000fe40000800000 */
[----:B0-----:R-:W-:Y:S02]  /*5cf0*/  SEL R7, R2, RZ, P1 ;  /* 0x000000ff02077207 */ /* 0x001fe40000800000 */
[----:B------:R-:W-:-:S03]  /*5d00*/  LOP3.LUT R12, R12, R3, RZ, 0x3c, !PT ;  /* 0x000000030c0c7212 */ /* 0x000fc600078e3cff */
[----:B------:R-:W-:Y:S01]  /*5d10*/  IMAD R9, R7, 0x8, R0 ;  /* 0x0000000807097824 */ /* 0x000fe200078e0200 */
[----:B------:R-:W-:Y:S01]  /*5d20*/  SHF.L.U32 R4, R12, 0x1f, RZ ;  /* 0x0000001f0c047819 */ /* 0x000fe200000006ff */
[----:B-1----:R-:W-:Y:S06]  /*5d30*/  @!P0 BRA `(.L_x_114) ;  /* 0x0000000800d88947 */ /* 0x002fec0003800000 */
.L_x_141:
[----:B------:R-:W1:Y:S01]  /*5d40*/  SYNCS.PHASECHK.TRANS64.TRYWAIT P0, [R9+URZ], R4 ;  /* 0x00000004090075a7 */ /* 0x000e62000800017f */
[----:B------:R-:W-:-:S05]  /*5d50*/  VIADD R2, R7, 0x1 ;  /* 0x0000000107027836 */ /* 0x000fca0000000000 */
[----:B------:R-:W-:-:S04]  /*5d60*/  ISETP.NE.AND P1, PT, R2, 0x12, PT ;  /* 0x000000120200780c */ /* 0x000fc80003f25270 */
[----:B------:R-:W-:Y:S02]  /*5d70*/  SEL R3, RZ, 0x1, P1 ;  /* 0x00000001ff037807 */ /* 0x000fe40000800000 */
[----:B------:R-:W-:Y:S02]  /*5d80*/  SEL R7, R2, RZ, P1 ;  /* 0x000000ff02077207 */ /* 0x000fe40000800000 */
[----:B------:R-:W-:-:S03]  /*5d90*/  LOP3.LUT R12, R12, R3, RZ, 0x3c, !PT ;  /* 0x000000030c0c7212 */ /* 0x000fc600078e3cff */
[----:B0-----:R-:W-:Y:S01]  /*5da0*/  IMAD R6, R7, 0x8, R0 ;  /* 0x0000000807067824 */ /* 0x001fe200078e0200 */
[----:B------:R-:W-:Y:S01]  /*5db0*/  SHF.L.U32 R5, R12, 0x1f, RZ ;  /* 0x0000001f0c057819 */ /* 0x000fe200000006ff */
[----:B-1----:R-:W-:Y:S06]  /*5dc0*/  @!P0 BRA `(.L_x_115) ;  /* 0x0000000800c88947 */ /* 0x002fec0003800000 */
.L_x_142:
        /* <DEDUP_REMOVED lines=9> */
.L_x_143:
        /* <DEDUP_REMOVED lines=9> */
.L_x_144:
        /* <DEDUP_REMOVED lines=9> */
.L_x_145:
        /* <DEDUP_REMOVED lines=9> */
.L_x_146:
        /* <DEDUP_REMOVED lines=9> */
.L_x_147:
        /* <DEDUP_REMOVED lines=9> */
.L_x_148:
        /* <DEDUP_REMOVED lines=9> */
.L_x_149:
        /* <DEDUP_REMOVED lines=9> */
.L_x_150:
        /* <DEDUP_REMOVED lines=9> */
.L_x_151:
        /* <DEDUP_REMOVED lines=9> */
.L_x_152:
        /* <DEDUP_REMOVED lines=9> */
.L_x_153:
        /* <DEDUP_REMOVED lines=9> */
.L_x_154:
[----:B------:R-:W1:Y:S01]  /*6490*/  SYNCS.PHASECHK.TRANS64.TRYWAIT P0, [R6+URZ], R5 ;  /* 0x00000005060075a7 */ /* 0x000e62000800017f */
[----:B------:R-:W-:-:S05]  /*64a0*/  VIADD R2, R7, 0x1 ;  /* 0x0000000107027836 */ /* 0x000fca0000000000 */
[----:B------:R-:W-:-:S04]  /*64b0*/  ISETP.NE.AND P1, PT, R2, 0x12, PT ;  /* 0x000000120200780c */ /* 0x000fc80003f25270 */
[----:B0-----:R-:W-:Y:S02]  /*64c0*/  SEL R4, RZ, 0x1, P1 ;  /* 0x00000001ff047807 */ /* 0x001fe40000800000 */
[----:B------:R-:W-:Y:S02]  /*64d0*/  SEL R3, R2, RZ, P1 ;  /* 0x000000ff02037207 */ /* 0x000fe40000800000 */
[----:B------:R-:W-:Y:S01]  /*64e0*/  LOP3.LUT R4, R11, R4, RZ, 0x3c, !PT ;  /* 0x000000040b047212 */ /* 0x000fe200078e3cff */
[----:B-1----:R-:W-:Y:S06]  /*64f0*/  @!P0 BRA `(.L_x_128) ;  /* 0x0000000800008947 */ /* 0x002fec0003800000 */
.L_x_155:
[----:B------:R-:W-:Y:S01]  /*6500*/  IMAD R3, R3, 0x8, R0 ;  /* 0x0000000803037824 */ /* 0x000fe200078e0200 */
[----:B------:R-:W-:-:S07]  /*6510*/  SHF.L.U32 R0, R4, 0x1f, RZ ;  /* 0x0000001f04007819 */ /* 0x000fce00000006ff */
.L_x_129:
[----:B-1----:R1:W2:Y:S02]  /*6520*/  SYNCS.PHASECHK.TRANS64.TRYWAIT P0, [R3+URZ], R0 ;  /* 0x00000000030075a7 */ /* 0x0022a4000800017f */
[----:B--2---:R-:W-:Y:S05]  /*6530*/  @!P0 NANOSLEEP.SYNCS 0x989680 ;  /* 0x009896800000895d */ /* 0x004fea0003900000 */
[----:B------:R-:W2:Y:S02]  /*6540*/  @!P0 SYNCS.PHASECHK.TRANS64 P0, [R3+URZ], R0 ;  /* 0x00000000030085a7 */ /* 0x000ea4000800007f */
[----:B--2---:R-:W-:Y:S05]  /*6550*/  @!P0 BRA `(.L_x_129) ;  /* 0xfffffffc00f08947 */ /* 0x004fea000383ffff */
.L_x_110:
[----:B------:R-:W-:Y:S05]  /*6560*/  BSYNC B0 ;  /* 0x0000000000007941 */ /* 0x000fea0003800000 */
.L_x_109:
[----:B------:R-:W-:Y:S05]  /*6570*/  EXIT ;  /* 0x000000000000794d */ /* 0x000fea0003800000 */
.L_x_20:
[----:B0-----:R-:W-:-:S04]  /*6580*/  IMAD.U32 R22, RZ, RZ, UR12 ;  /* 0x0000000cff167e24 */ /* 0x001fc8000f8e00ff */
[----:B------:R0:W1:Y:S03]  /*6590*/  SYNCS.PHASECHK.TRANS64.TRYWAIT P0, [R22+URZ+-0x8], R21 ;  /* 0xfffff815160075a7 */ /* 0x000066000800017f */
[----:B-1----:R-:W-:Y:S05]  /*65a0*/  @!P0 NANOSLEEP.SYNCS 0x989680 ;  /* 0x009896800000895d */ /* 0x002fea0003900000 */
[----:B------:R-:W1:Y:S02]  /*65b0*/  @!P0 SYNCS.PHASECHK.TRANS64 P0, [R22+URZ+-0x8], R21 ;  /* 0xfffff815160085a7 */ /* 0x000e64000800007f */
[----:B-1----:R-:W-:Y:S05]  /*65c0*/  @!P0 BRA `(.L_x_20) ;  /* 0xfffffffc00ec8947 */ /* 0x002fea000383ffff */
[----:B------:R-:W-:Y:S05]  /*65d0*/  BRA `(.L_x_130) ;  /* 0xffffffb000dc7947 */ /* 0x000fea000383ffff */
.L_x_25:
[----:B-1----:R-:W-:-:S04]  /*65e0*/  IMAD.U32 R56, RZ, RZ, UR8 ;  /* 0x00000008ff387e24 */ /* 0x002fc8000f8e00ff */
[----:B------:R1:W4:Y:S03]  /*65f0*/  SYNCS.PHASECHK.TRANS64.TRYWAIT P0, [R56+URZ], R23 ;  /* 0x00000017380075a7 */ /* 0x000326000800017f */
[----:B----4-:R-:W-:Y:S05]  /*6600*/  @!P0 NANOSLEEP.SYNCS 0x989680 ;  /* 0x009896800000895d */ /* 0x010fea0003900000 */
[----:B------:R-:W4:Y:S02]  /*6610*/  @!P0 SYNCS.PHASECHK.TRANS64 P0, [R56+URZ], R23 ;  /* 0x00000017380085a7 */ /* 0x000f24000800007f */
[----:B----4-:R-:W-:Y:S05]  /*6620*/  @!P0 BRA `(.L_x_25) ;  /* 0xfffffffc00ec8947 */ /* 0x010fea000383ffff */
[----:B------:R-:W-:Y:S05]  /*6630*/  BRA `(.L_x_24) ;  /* 0xffffffb400487947 */ /* 0x000fea000383ffff */
.L_x_29:
[----:B0-----:R-:W-:-:S04]  /*6640*/  IMAD.U32 R22, RZ, RZ, UR12 ;  /* 0x0000000cff167e24 */ /* 0x001fc8000f8e00ff */
[----:B------:R0:W1:Y:S03]  /*6650*/  SYNCS.PHASECHK.TRANS64.TRYWAIT P0, [R22+URZ+0x8], R21 ;  /* 0x00000815160075a7 */ /* 0x000066000800017f */
[----:B-1----:R-:W-:Y:S05]  /*6660*/  @!P0 NANOSLEEP.SYNCS 0x989680 ;  /* 0x009896800000895d */ /* 0x002fea0003900000 */
[----:B------:R-:W1:Y:S02]  /*6670*/  @!P0 SYNCS.PHASECHK.TRANS64 P0, [R22+URZ+0x8], R21 ;  /* 0x00000815160085a7 */ /* 0x000e64000800007f */
[----:B-1----:R-:W-:Y:S05]  /*6680*/  @!P0 BRA `(.L_x_29) ;  /* 0xfffffffc00ec8947 */ /* 0x002fea000383ffff */
[----:B------:R-:W-:Y:S05]  /*6690*/  BRA `(.L_x_131) ;  /* 0xffffffb800107947 */ /* 0x000fea000383ffff */
.L_x_96:
[----:B------:R-:W-:Y:S01]  /*66a0*/  BSSY B1, `(.L_x_132) ;  /* 0x0000006000017945 */ /* 0x000fe20003800000 */
[----:B------:R-:W-:-:S07]  /*66b0*/  IMAD.MOV.U32 R10, RZ, RZ, -0x1 ;  /* 0xffffffffff0a7424 */ /* 0x000fce00078e00ff */
[----:B------:R-:W-:Y:S05]  /*66c0*/  WARPSYNC.COLLECTIVE R10, `(.L_x_133) ;  /* 0x000000000a0c7348 */ /* 0x000fea0003c00000 */
[----:B------:R-:W-:Y:S02]  /*66d0*/  ELECT P1, UR62, PT ;  /* 0x00000000003e782f */ /* 0x000fe40003820000 */
[----:B------:R-:W-:Y:S01]  /*66e0*/  MOV R10, UR62 ;  /* 0x0000003e000a7c02 */ /* 0x000fe20008000f00 */
[----:B------:R-:W-:Y:S10]  /*66f0*/  ENDCOLLECTIVE ;  /* 0x000000000000791b */ /* 0x000ff40003800000 */
.L_x_133:
[----:B------:R-:W-:Y:S05]  /*6700*/  BSYNC B1 ;  /* 0x0000000000017941 */ /* 0x000fea0003800000 */
.L_x_132:
[----:B------:R-:W-:Y:S05]  /*6710*/  BRA `(.L_x_134) ;  /* 0xffffffe400e87947 */ /* 0x000fea000383ffff */
.L_x_99:
[----:B-1----:R1:W2:Y:S02]  /*6720*/  SYNCS.PHASECHK.TRANS64.TRYWAIT P1, [R20+URZ+0x90], R11 ;  /* 0x0000900b140075a7 */ /* 0x0022a4000802017f */
[----:B--2---:R-:W-:Y:S05]  /*6730*/  @!P1 NANOSLEEP.SYNCS 0x989680 ;  /* 0x009896800000995d */ /* 0x004fea0003900000 */
[----:B------:R-:W2:Y:S02]  /*6740*/  @!P1 SYNCS.PHASECHK.TRANS64 P1, [R20+URZ+0x90], R11 ;  /* 0x0000900b140095a7 */ /* 0x000ea4000802007f */
[----:B--2---:R-:W-:Y:S05]  /*6750*/  @!P1 BRA `(.L_x_99) ;  /* 0xfffffffc00f09947 */ /* 0x004fea000383ffff */
[----:B------:R-:W-:Y:S05]  /*6760*/  BRA `(.L_x_135) ;  /* 0xffffffe800207947 */ /* 0x000fea000383ffff */
.L_x_108:
[----:B------:R-:W-:Y:S01]  /*6770*/  BSSY B0, `(.L_x_136) ;  /* 0x0000006000007945 */ /* 0x000fe20003800000 */
[----:B------:R-:W-:-:S07]  /*6780*/  IMAD.MOV.U32 R10, RZ, RZ, -0x1 ;  /* 0xffffffffff0a7424 */ /* 0x000fce00078e00ff */
[----:B------:R-:W-:Y:S05]  /*6790*/  WARPSYNC.COLLECTIVE R10, `(.L_x_137) ;  /* 0x000000000a0c7348 */ /* 0x000fea0003c00000 */
[----:B------:R-:W-:Y:S02]  /*67a0*/  ELECT P1, UR62, PT ;  /* 0x00000000003e782f */ /* 0x000fe40003820000 */
[----:B------:R-:W-:Y:S01]  /*67b0*/  MOV R10, UR62 ;  /* 0x0000003e000a7c02 */ /* 0x000fe20008000f00 */
[----:B------:R-:W-:Y:S10]  /*67c0*/  ENDCOLLECTIVE ;  /* 0x000000000000791b */ /* 0x000ff40003800000 */
.L_x_137:
[----:B------:R-:W-:Y:S05]  /*67d0*/  BSYNC B0 ;  /* 0x0000000000007941 */ /* 0x000fea0003800000 */
.L_x_136:
[----:B------:R-:W-:Y:S01]  /*67e0*/  PLOP3.LUT P0, PT, P1, PT, PT, 0x80, 0x0 ;  /* 0x000000000000781c */ /* 0x000fe20000f0f070 */
[----:B------:R-:W-:-:S12]  /*67f0*/  BRA `(.L_x_138) ;  /* 0xfffffff000b47947 */ /* 0x000fd8000383ffff */
.L_x_112:
[----:B0-----:R0:W1:Y:S02]  /*6800*/  SYNCS.PHASECHK.TRANS64.TRYWAIT P0, [R5+URZ], R2 ;  /* 0x00000002050075a7 */ /* 0x001064000800017f */
[----:B-1----:R-:W-:Y:S05]  /*6810*/  @!P0 NANOSLEEP.SYNCS 0x989680 ;  /* 0x009896800000895d */ /* 0x002fea0003900000 */
[----:B------:R-:W1:Y:S02]  /*6820*/  @!P0 SYNCS.PHASECHK.TRANS64 P0, [R5+URZ], R2 ;  /* 0x00000002050085a7 */ /* 0x000e64000800007f */
[----:B-1----:R-:W-:Y:S05]  /*6830*/  @!P0 BRA `(.L_x_112) ;  /* 0xfffffffc00f08947 */ /* 0x002fea000383ffff */
[----:B------:R-:W-:Y:S05]  /*6840*/  BRA `(.L_x_139) ;  /* 0xfffffff000f47947 */ /* 0x000fea000383ffff */
.L_x_113:
[----:B0-----:R0:W1:Y:S02]  /*6850*/  SYNCS.PHASECHK.TRANS64.TRYWAIT P0, [R7+URZ], R4 ;  /* 0x00000004070075a7 */ /* 0x001064000800017f */
[----:B-1----:R-:W-:Y:S05]  /*6860*/  @!P0 NANOSLEEP.SYNCS 0x989680 ;  /* 0x009896800000895d */ /* 0x002fea0003900000 */
[----:B------:R-:W1:Y:S02]  /*6870*/  @!P0 SYNCS.PHASECHK.TRANS64 P0, [R7+URZ], R4 ;  /* 0x00000004070085a7 */ /* 0x000e64000800007f */
[----:B-1----:R-:W-:Y:S05]  /*6880*/  @!P0 BRA `(.L_x_113) ;  /* 0xfffffffc00f08947 */ /* 0x002fea000383ffff */
[----:B------:R-:W-:Y:S05]  /*6890*/  BRA `(.L_x_140) ;  /* 0xfffffff400047947 */ /* 0x000fea000383ffff */
.L_x_114:
[----:B0-----:R0:W1:Y:S02]  /*68a0*/  SYNCS.PHASECHK.TRANS64.TRYWAIT P0, [R6+URZ], R5 ;  /* 0x00000005060075a7 */ /* 0x001064000800017f */
[----:B-1----:R-:W-:Y:S05]  /*68b0*/  @!P0 NANOSLEEP.SYNCS 0x989680 ;  /* 0x009896800000895d */ /* 0x002fea0003900000 */
[----:B------:R-:W1:Y:S02]  /*68c0*/  @!P0 SYNCS.PHASECHK.TRANS64 P0, [R6+URZ], R5 ;  /* 0x00000005060085a7 */ /* 0x000e64000800007f */
[----:B-1----:R-:W-:Y:S05]  /*68d0*/  @!P0 BRA `(.L_x_114) ;  /* 0xfffffffc00f08947 */ /* 0x002fea000383ffff */
[----:B------:R-:W-:Y:S05]  /*68e0*/  BRA `(.L_x_141) ;  /* 0xfffffff400147947 */ /* 0x000fea000383ffff */
.L_x_115:
[----:B0-----:R0:W1:Y:S02]  /*68f0*/  SYNCS.PHASECHK.TRANS64.TRYWAIT P0, [R9+URZ], R4 ;  /* 0x00000004090075a7 */ /* 0x001064000800017f */
[----:B-1----:R-:W-:Y:S05]  /*6900*/  @!P0 NANOSLEEP.SYNCS 0x989680 ;  /* 0x009896800000895d */ /* 0x002fea0003900000 */
[----:B------:R-:W1:Y:S02]  /*6910*/  @!P0 SYNCS.PHASECHK.TRANS64 P0, [R9+URZ], R4 ;  /* 0x00000004090085a7 */ /* 0x000e64000800007f */
[----:B-1----:R-:W-:Y:S05]  /*6920*/  @!P0 BRA `(.L_x_115) ;  /* 0xfffffffc00f08947 */ /* 0x002fea000383ffff */
[----:B------:R-:W-:Y:S05]  /*6930*/  BRA `(.L_x_142) ;  /* 0xfffffff400247947 */ /* 0x000fea000383ffff */
.L_x_116:
[----:B0-----:R0:W1:Y:S02]  /*6940*/  SYNCS.PHASECHK.TRANS64.TRYWAIT P0, [R6+URZ], R5 ;  /* 0x00000005060075a7 */ /* 0x001064000800017f */
[----:B-1----:R-:W-:Y:S05]  /*6950*/  @!P0 NANOSLEEP.SYNCS 0x989680 ;  /* 0x009896800000895d */ /* 0x002fea0003900000 */
[----:B------:R-:W1:Y:S02]  /*6960*/  @!P0 SYNCS.PHASECHK.TRANS64 P0, [R6+URZ], R5 ;  /* 0x00000005060085a7 */ /* 0x000e64000800007f */
[----:B-1----:R-:W-:Y:S05]  /*6970*/  @!P0 BRA `(.L_x_116) ;  /* 0xfffffffc00f08947 */ /* 0x002fea000383ffff */
[----:B------:R-:W-:Y:S05]  /*6980*/  BRA `(.L_x_143) ;  /* 0xfffffff400347947 */ /* 0x000fea000383ffff */
.L_x_117:
[----:B0-----:R0:W1:Y:S02]  /*6990*/  SYNCS.PHASECHK.TRANS64.TRYWAIT P0, [R9+URZ], R4 ;  /* 0x00000004090075a7 */ /* 0x001064000800017f */
[----:B-1----:R-:W-:Y:S05]  /*69a0*/  @!P0 NANOSLEEP.SYNCS 0x989680 ;  /* 0x009896800000895d */ /* 0x002fea0003900000 */
[----:B------:R-:W1:Y:S02]  /*69b0*/  @!P0 SYNCS.PHASECHK.TRANS64 P0, [R9+URZ], R4 ;  /* 0x00000004090085a7 */ /* 0x000e64000800007f */
[----:B-1----:R-:W-:Y:S05]  /*69c0*/  @!P0 BRA `(.L_x_117) ;  /* 0xfffffffc00f08947 */ /* 0x002fea000383ffff */
[----:B------:R-:W-:Y:S05]  /*69d0*/  BRA `(.L_x_144) ;  /* 0xfffffff400447947 */ /* 0x000fea000383ffff */
.L_x_118:
[----:B0-----:R0:W1:Y:S02]  /*69e0*/  SYNCS.PHASECHK.TRANS64.TRYWAIT P0, [R6+URZ], R5 ;  /* 0x00000005060075a7 */ /* 0x001064000800017f */
[----:B-1----:R-:W-:Y:S05]  /*69f0*/  @!P0 NANOSLEEP.SYNCS 0x989680 ;  /* 0x009896800000895d */ /* 0x002fea0003900000 */
[----:B------:R-:W1:Y:S02]  /*6a00*/  @!P0 SYNCS.PHASECHK.TRANS64 P0, [R6+URZ], R5 ;  /* 0x00000005060085a7 */ /* 0x000e64000800007f */
[----:B-1----:R-:W-:Y:S05]  /*6a10*/  @!P0 BRA `(.L_x_118) ;  /* 0xfffffffc00f08947 */ /* 0x002fea000383ffff */
[----:B------:R-:W-:Y:S05]  /*6a20*/  BRA `(.L_x_145) ;  /* 0xfffffff400547947 */ /* 0x000fea000383ffff */
.L_x_119:
[----:B0-----:R0:W1:Y:S02]  /*6a30*/  SYNCS.PHASECHK.TRANS64.TRYWAIT P0, [R9+URZ], R4 ;  /* 0x00000004090075a7 */ /* 0x001064000800017f */
[----:B-1----:R-:W-:Y:S05]  /*6a40*/  @!P0 NANOSLEEP.SYNCS 0x989680 ;  /* 0x009896800000895d */ /* 0x002fea0003900000 */
[----:B------:R-:W1:Y:S02]  /*6a50*/  @!P0 SYNCS.PHASECHK.TRANS64 P0, [R9+URZ], R4 ;  /* 0x00000004090085a7 */ /* 0x000e64000800007f */
[----:B-1----:R-:W-:Y:S05]  /*6a60*/  @!P0 BRA `(.L_x_119) ;  /* 0xfffffffc00f08947 */ /* 0x002fea000383ffff */
[----:B------:R-:W-:Y:S05]  /*6a70*/  BRA `(.L_x_146) ;  /* 0xfffffff400647947 */ /* 0x000fea000383ffff */
.L_x_120:
[----:B0-----:R0:W1:Y:S02]  /*6a80*/  SYNCS.PHASECHK.TRANS64.TRYWAIT P0, [R6+URZ], R5 ;  /* 0x00000005060075a7 */ /* 0x001064000800017f */
[----:B-1----:R-:W-:Y:S05]  /*6a90*/  @!P0 NANOSLEEP.SYNCS 0x989680 ;  /* 0x009896800000895d */ /* 0x002fea0003900000 */
[----:B------:R-:W1:Y:S02]  /*6aa0*/  @!P0 SYNCS.PHASECHK.TRANS64 P0, [R6+URZ], R5 ;  /* 0x00000005060085a7 */ /* 0x000e64000800007f */
[----:B-1----:R-:W-:Y:S05]  /*6ab0*/  @!P0 BRA `(.L_x_120) ;  /* 0xfffffffc00f08947 */ /* 0x002fea000383ffff */
[----:B------:R-:W-:Y:S05]  /*6ac0*/  BRA `(.L_x_147) ;  /* 0xfffffff400747947 */ /* 0x000fea000383ffff */
.L_x_121:
[----:B0-----:R0:W1:Y:S02]  /*6ad0*/  SYNCS.PHASECHK.TRANS64.TRYWAIT P0, [R9+URZ], R4 ;  /* 0x00000004090075a7 */ /* 0x001064000800017f */
[----:B-1----:R-:W-:Y:S05]  /*6ae0*/  @!P0 NANOSLEEP.SYNCS 0x989680 ;  /* 0x009896800000895d */ /* 0x002fea0003900000 */
[----:B------:R-:W1:Y:S02]  /*6af0*/  @!P0 SYNCS.PHASECHK.TRANS64 P0, [R9+URZ], R4 ;  /* 0x00000004090085a7 */ /* 0x000e64000800007f */
[----:B-1----:R-:W-:Y:S05]  /*6b00*/  @!P0 BRA `(.L_x_121) ;  /* 0xfffffffc00f08947 */ /* 0x002fea000383ffff */
[----:B------:R-:W-:Y:S05]  /*6b10*/  BRA `(.L_x_148) ;  /* 0xfffffff400847947 */ /* 0x000fea000383ffff */
.L_x_122:
[----:B0-----:R0:W1:Y:S02]  /*6b20*/  SYNCS.PHASECHK.TRANS64.TRYWAIT P0, [R6+URZ], R5 ;  /* 0x00000005060075a7 */ /* 0x001064000800017f */
[----:B-1----:R-:W-:Y:S05]  /*6b30*/  @!P0 NANOSLEEP.SYNCS 0x989680 ;  /* 0x009896800000895d */ /* 0x002fea0003900000 */
[----:B------:R-:W1:Y:S02]  /*6b40*/  @!P0 SYNCS.PHASECHK.TRANS64 P0, [R6+URZ], R5 ;  /* 0x00000005060085a7 */ /* 0x000e64000800007f */
[----:B-1----:R-:W-:Y:S05]  /*6b50*/  @!P0 BRA `(.L_x_122) ;  /* 0xfffffffc00f08947 */ /* 0x002fea000383ffff */
[----:B------:R-:W-:Y:S05]  /*6b60*/  BRA `(.L_x_149) ;  /* 0xfffffff400947947 */ /* 0x000fea000383ffff */
.L_x_123:
[----:B0-----:R0:W1:Y:S02]  /*6b70*/  SYNCS.PHASECHK.TRANS64.TRYWAIT P0, [R9+URZ], R4 ;  /* 0x00000004090075a7 */ /* 0x001064000800017f */
[----:B-1----:R-:W-:Y:S05]  /*6b80*/  @!P0 NANOSLEEP.SYNCS 0x989680 ;  /* 0x009896800000895d */ /* 0x002fea0003900000 */
[----:B------:R-:W1:Y:S02]  /*6b90*/  @!P0 SYNCS.PHASECHK.TRANS64 P0, [R9+URZ], R4 ;  /* 0x00000004090085a7 */ /* 0x000e64000800007f */
[----:B-1----:R-:W-:Y:S05]  /*6ba0*/  @!P0 BRA `(.L_x_123) ;  /* 0xfffffffc00f08947 */ /* 0x002fea000383ffff */
[----:B------:R-:W-:Y:S05]  /*6bb0*/  BRA `(.L_x_150) ;  /* 0xfffffff400a47947 */ /* 0x000fea000383ffff */
.L_x_124:
[----:B0-----:R0:W1:Y:S02]  /*6bc0*/  SYNCS.PHASECHK.TRANS64.TRYWAIT P0, [R6+URZ], R5 ;  /* 0x00000005060075a7 */ /* 0x001064000800017f */
[----:B-1----:R-:W-:Y:S05]  /*6bd0*/  @!P0 NANOSLEEP.SYNCS 0x989680 ;  /* 0x009896800000895d */ /* 0x002fea0003900000 */
[----:B------:R-:W1:Y:S02]  /*6be0*/  @!P0 SYNCS.PHASECHK.TRANS64 P0, [R6+URZ], R5 ;  /* 0x00000005060085a7 */ /* 0x000e64000800007f */
[----:B-1----:R-:W-:Y:S05]  /*6bf0*/  @!P0 BRA `(.L_x_124) ;  /* 0xfffffffc00f08947 */ /* 0x002fea000383ffff */
[----:B------:R-:W-:Y:S05]  /*6c00*/  BRA `(.L_x_151) ;  /* 0xfffffff400b47947 */ /* 0x000fea000383ffff */
.L_x_125:
[----:B0-----:R0:W1:Y:S02]  /*6c10*/  SYNCS.PHASECHK.TRANS64.TRYWAIT P0, [R9+URZ], R4 ;  /* 0x00000004090075a7 */ /* 0x001064000800017f */
[----:B-1----:R-:W-:Y:S05]  /*6c20*/  @!P0 NANOSLEEP.SYNCS 0x989680 ;  /* 0x009896800000895d */ /* 0x002fea0003900000 */
[----:B------:R-:W1:Y:S02]  /*6c30*/  @!P0 SYNCS.PHASECHK.TRANS64 P0, [R9+URZ], R4 ;  /* 0x00000004090085a7 */ /* 0x000e64000800007f */
[----:B-1----:R-:W-:Y:S05]  /*6c40*/  @!P0 BRA `(.L_x_125) ;  /* 0xfffffffc00f08947 */ /* 0x002fea000383ffff */
[----:B------:R-:W-:Y:S05]  /*6c50*/  BRA `(.L_x_152) ;  /* 0xfffffff400c47947 */ /* 0x000fea000383ffff */
.L_x_126:
[----:B0-----:R0:W1:Y:S02]  /*6c60*/  SYNCS.PHASECHK.TRANS64.TRYWAIT P0, [R6+URZ], R5 ;  /* 0x00000005060075a7 */ /* 0x001064000800017f */
[----:B-1----:R-:W-:Y:S05]  /*6c70*/  @!P0 NANOSLEEP.SYNCS 0x989680 ;  /* 0x009896800000895d */ /* 0x002fea0003900000 */
[----:B------:R-:W1:Y:S02]  /*6c80*/  @!P0 SYNCS.PHASECHK.TRANS64 P0, [R6+URZ], R5 ;  /* 0x00000005060085a7 */ /* 0x000e64000800007f */
[----:B-1----:R-:W-:Y:S05]  /*6c90*/  @!P0 BRA `(.L_x_126) ;  /* 0xfffffffc00f08947 */ /* 0x002fea000383ffff */
[----:B------:R-:W-:Y:S05]  /*6ca0*/  BRA `(.L_x_153) ;  /* 0xfffffff400d47947 */ /* 0x000fea000383ffff */
.L_x_127:
[----:B0-----:R0:W1:Y:S02]  /*6cb0*/  SYNCS.PHASECHK.TRANS64.TRYWAIT P0, [R9+URZ], R4 ;  /* 0x00000004090075a7 */ /* 0x001064000800017f */
[----:B-1----:R-:W-:Y:S05]  /*6cc0*/  @!P0 NANOSLEEP.SYNCS 0x989680 ;  /* 0x009896800000895d */ /* 0x002fea0003900000 */
[----:B------:R-:W1:Y:S02]  /*6cd0*/  @!P0 SYNCS.PHASECHK.TRANS64 P0, [R9+URZ], R4 ;  /* 0x00000004090085a7 */ /* 0x000e64000800007f */
[----:B-1----:R-:W-:Y:S05]  /*6ce0*/  @!P0 BRA `(.L_x_127) ;  /* 0xfffffffc00f08947 */ /* 0x002fea000383ffff */
[----:B------:R-:W-:Y:S05]  /*6cf0*/  BRA `(.L_x_154) ;  /* 0xfffffff400e47947 */ /* 0x000fea000383ffff */
.L_x_128:
[----:B0-----:R0:W1:Y:S02]  /*6d00*/  SYNCS.PHASECHK.TRANS64.TRYWAIT P0, [R6+URZ], R5 ;  /* 0x00000005060075a7 */ /* 0x001064000800017f */
[----:B-1----:R-:W-:Y:S05]  /*6d10*/  @!P0 NANOSLEEP.SYNCS 0x989680 ;  /* 0x009896800000895d */ /* 0x002fea0003900000 */
[----:B------:R-:W1:Y:S02]  /*6d20*/  @!P0 SYNCS.PHASECHK.TRANS64 P0, [R6+URZ], R5 ;  /* 0x00000005060085a7 */ /* 0x000e64000800007f */
[----:B-1----:R-:W-:Y:S05]  /*6d30*/  @!P0 BRA `(.L_x_128) ;  /* 0xfffffffc00f08947 */ /* 0x002fea000383ffff */
[----:B------:R-:W-:Y:S05]  /*6d40*/  BRA `(.L_x_155) ;  /* 0xfffffff400ec7947 */ /* 0x000fea000383ffff */
.L_x_156:
[----:B------:R-:W-:-:S00]  /*6d50*/  BRA `(.L_x_156) ;  /* 0xfffffffc00fc7947 */ /* 0x000fc0000383ffff */
[----:B------:R-:W-:-:S00]  /*6d60*/  NOP ;  /* 0x0000000000007918 */ /* 0x000fc00000000000 */
        /* <DEDUP_REMOVED lines=9> */
.L_x_157:


//--------------------- .nv.shared._ZN7cutlass13device_kernelINS_4gemm6kernel13GemmUniversalIN4cute5tupleIJiiiiEEENS1_10collective13CollectiveMmaINS1_40MainloopSm90TmaGmmaWarpSpecializedSparseILi18ENS5_IJNS4_1CILi2EEENSA_ILi1EEESC_EEENS1_32KernelTmaWarpSpecializedPingpongEEENS5_IJNSA_ILi64EEESG_SG_EEENS_10bfloat16_tENS5_IJNS4_6LayoutINS5_IJiNS5_IJSB_iEEEiEEENS5_IJlNS5_IJSC_SB_EEElEEEEENSJ_INS5_IJNS5_IJNS5_IJNSA_ILi8EEESB_NSA_ILi4EEEEEEiEEENS5_IJNS5_IJNSA_ILi16EEESB_SB_EEEiEEEiEEENS5_IJNS5_IJNS5_IJSG_ST_NSA_ILi1024EEEEEENSA_ILi4096EEEEEENS5_IJNS5_IJSC_NSA_ILi512EEENSA_ILi32EEEEEElEEElEEEEEEEESI_NS5_IJlSC_lEEENS4_8TiledMMAINS4_8MMA_AtomIJNS4_4SM904GMMA6SPARSE28GMMA_64x64x32_F32BF16BF16_SSILNS1C_5MajorE0ELS1F_0ELNS1C_7ScaleInE1ELS1G_1ELNS1C_9SparseSelE0EEEEEENSJ_INS5_IJSC_SC_SC_EEENS5_IJNSA_ILi0EEES1L_S1L_EEEEENS5_IJNS4_10UnderscoreES1O_S1O_EEEEENS4_13SM90_TMA_LOADENS4_14ComposedLayoutINS4_7SwizzleILi2ELi4ELi3EEENS4_25smem_sparse_ptr_flag_bitsILi2ELi16EEENSJ_INS5_IJNS5_IJSC_SP_EEENS5_IJSB_S12_EEEEEENS5_IJNS5_IJS1L_SG_EEESM_EEEEEEEvNS4_8identityENS4_23SM90_TMA_LOAD_MULTICASTENS1S_INS1T_ILi3ELi4ELi3EEENS4_18smem_ptr_flag_bitsILi16EEENSJ_INS5_IJSP_SG_EEENS5_IJSG_SC_EEEEEEEvS24_EENS_8epilogue10collective6detail29Sm90TmaWarpSpecializedAdapterINS2F_15DefaultEpilogueIfNS5_IJSC_llEEES2J_NS2E_6thread17LinearCombinationIfLi1EffLNS2K_9ScaleType4KindE0ELNS_15FloatRoundStyleE2EfEENS1_15EpilogueDefaultEEEEEvvEEEEvNT_6ParamsE --------------------------
	.section	.nv.shared._ZN7cutlass13device_kernelINS_4gemm6kernel13GemmUniversalIN4cute5tupleIJiiiiEEENS1_10collective13CollectiveMmaINS1_40MainloopSm90TmaGmmaWarpSpecializedSparseILi18ENS5_IJNS4_1CILi2EEENSA_ILi1EEESC_EEENS1_32KernelTmaWarpSpecializedPingpongEEENS5_IJNSA_ILi64EEESG_SG_EEENS_10bfloat16_tENS5_IJNS4_6LayoutINS5_IJiNS5_IJSB_iEEEiEEENS5_IJlNS5_IJSC_SB_EEElEEEEENSJ_INS5_IJNS5_IJNS5_IJNSA_ILi8EEESB_NSA_ILi4EEEEEEiEEENS5_IJNS5_IJNSA_ILi16EEESB_SB_EEEiEEEiEEENS5_IJNS5_IJNS5_IJSG_ST_NSA_ILi1024EEEEEENSA_ILi4096EEEEEENS5_IJNS5_IJSC_NSA_ILi512EEENSA_ILi32EEEEEElEEElEEEEEEEESI_NS5_IJlSC_lEEENS4_8TiledMMAINS4_8MMA_AtomIJNS4_4SM904GMMA6SPARSE28GMMA_64x64x32_F32BF16BF16_SSILNS1C_5MajorE0ELS1F_0ELNS1C_7ScaleInE1ELS1G_1ELNS1C_9SparseSelE0EEEEEENSJ_INS5_IJSC_SC_SC_EEENS5_IJNSA_ILi0EEES1L_S1L_EEEEENS5_IJNS4_10UnderscoreES1O_S1O_EEEEENS4_13SM90_TMA_LOADENS4_14ComposedLayoutINS4_7SwizzleILi2ELi4ELi3EEENS4_25smem_sparse_ptr_flag_bitsILi2ELi16EEENSJ_INS5_IJNS5_IJSC_SP_EEENS5_IJSB_S12_EEEEEENS5_IJNS5_IJS1L_SG_EEESM_EEEEEEEvNS4_8identityENS4_23SM90_TMA_LOAD_MULTICASTENS1S_INS1T_ILi3ELi4ELi3EEENS4_18smem_ptr_flag_bitsILi16EEENSJ_INS5_IJSP_SG_EEENS5_IJSG_SC_EEEEEEEvS24_EENS_8epilogue10collective6detail29Sm90TmaWarpSpecializedAdapterINS2F_15DefaultEpilogueIfNS5_IJSC_llEEES2J_NS2E_6thread17LinearCombinationIfLi1EffLNS2K_9ScaleType4KindE0ELNS_15FloatRoundStyleE2EfEENS1_15EpilogueDefaultEEEEEvvEEEEvNT_6ParamsE,"aw",@nobits
	.sectionflags	@""
	.align	16
	.zero		1024


//--------------------- .nv.shared.reserved.0     --------------------------
	.section	.nv.shared.reserved.0,"aw",@nobits
	.weak		__nv_reservedSMEM_offset_0_alias
	.size		__nv_reservedSMEM_offset_0_alias, 0, 0
	.other		__nv_reservedSMEM_offset_0_alias,@"STO_CUDA_RESERVED_SHARED STV_DEFAULT"
__nv_reservedSMEM_offset_0_alias:
	.zero		0


//--------------------- .nv.global                --------------------------
	.section	.nv.global,"aw",@nobits
.nv.global:
	.type		_ZN39_INTERNAL_081f0d20_4_k_cu_c21c591a_40694cute1_E,@object
	.size		_ZN39_INTERNAL_081f0d20_4_k_cu_c21c591a_40694cute1_E,(_ZN39_INTERNAL_081f0d20_4_k_cu_c21c591a_40694cuda3std3__45__cpo6cbeginE - _ZN39_INTERNAL_081f0d20_4_k_cu_c21c591a_40694cute1_E)
_ZN39_INTERNAL_081f0d20_4_k_cu_c21c591a_40694cute1_E:
	.zero		1
	.type		_ZN39_INTERNAL_081f0d20_4_k_cu_c21c591a_40694cuda3std3__45__cpo6cbeginE,@object
	.size		_ZN39_INTERNAL_081f0d20_4_k_cu_c21c591a_40694cuda3std3__45__cpo6cbeginE,(_ZN39_INTERNAL_081f0d20_4_k_cu_c21c591a_40694cuda3std3__48in_placeE - _ZN39_INTERNAL_081f0d20_4_k_cu_c21c591a_40694cuda3std3__45__cpo6cbeginE)
_ZN39_INTERNAL_081f0d20_4_k_cu_c21c591a_40694cuda3std3__45__cpo6cbeginE:
	.zero		1
	.type		_ZN39_INTERNAL_081f0d20_4_k_cu_c21c591a_40694cuda3std3__48in_placeE,@object
	.size		_ZN39_INTERNAL_081f0d20_4_k_cu_c21c591a_40694cuda3std3__48in_placeE,(_ZN39_INTERNAL_081f0d20_4_k_cu_c21c591a_40694cuda3std6ranges3__45__cpo9iter_moveE - _ZN39_INTERNAL_081f0d20_4_k_cu_c21c591a_40694cuda3std3__48in_placeE)
_ZN39_INTERNAL_081f0d20_4_k_cu_c21c591a_40694cuda3std3__48in_placeE:
	.zero		1
	.type		_ZN39_INTERNAL_081f0d20_4_k_cu_c21c591a_40694cuda3std6ranges3__45__cpo9iter_moveE,@object
	.size		_ZN39_INTERNAL_081f0d20_4_k_cu_c21c591a_40694cuda3std6ranges3__45__cpo9iter_moveE,(_ZN39_INTERNAL_081f0d20_4_k_cu_c21c591a_40694cuda3std3__45__cpo5beginE - _ZN39_INTERNAL_081f0d20_4_k_cu_c21c591a_40694cuda3std6ranges3__45__cpo9iter_moveE)
_ZN39_INTERNAL_081f0d20_4_k_cu_c21c591a_40694cuda3std6ranges3__45__cpo9iter_moveE:
	.zero		1
	.type		_ZN39_INTERNAL_081f0d20_4_k_cu_c21c591a_40694cuda3std3__45__cpo5beginE,@object
	.size		_ZN39_INTERNAL_081f0d20_4_k_cu_c21c591a_40694cuda3std3__45__cpo5beginE,(_ZN39_INTERNAL_081f0d20_4_k_cu_c21c591a_40694cuda3std3__441_GLOBAL__N__081f0d20_4_k_cu_c21c591a_40696ignoreE - _ZN39_INTERNAL_081f0d20_4_k_cu_c21c591a_40694cuda3std3__45__cpo5beginE)
_ZN39_INTERNAL_081f0d20_4_k_cu_c21c591a_40694cuda3std3__45__cpo5beginE:
	.zero		1
	.type		_ZN39_INTERNAL_081f0d20_4_k_cu_c21c591a_40694cuda3std3__441_GLOBAL__N__081f0d20_4_k_cu_c21c591a_40696ignoreE,@object
	.size		_ZN39_INTERNAL_081f0d20_4_k_cu_c21c591a_40694cuda3std3__441_GLOBAL__N__081f0d20_4_k_cu_c21c591a_40696ignoreE,(_ZN39_INTERNAL_081f0d20_4_k_cu_c21c591a_40694cute7productE - _ZN39_INTERNAL_081f0d20_4_k_cu_c21c591a_40694cuda3std3__441_GLOBAL__N__081f0d20_4_k_cu_c21c591a_40696ignoreE)
_ZN39_INTERNAL_081f0d20_4_k_cu_c21c591a_40694cuda3std3__441_GLOBAL__N__081f0d20_4_k_cu_c21c591a_40696ignoreE:
	.zero		1
	.type		_ZN39_INTERNAL_081f0d20_4_k_cu_c21c591a_40694cute7productE,@object
	.size		_ZN39_INTERNAL_081f0d20_4_k_cu_c21c591a_40694cute7productE,(_ZN39_INTERNAL_081f0d20_4_k_cu_c21c591a_40694cuda3std3__45__cpo3endE - _ZN39_INTERNAL_081f0d20_4_k_cu_c21c591a_40694cute7productE)
_ZN39_INTERNAL_081f0d20_4_k_cu_c21c591a_40694cute7productE:
	.zero		1
	.type		_ZN39_INTERNAL_081f0d20_4_k_cu_c21c591a_40694cuda3std3__45__cpo3endE,@object
	.size		_ZN39_INTERNAL_081f0d20_4_k_cu_c21c591a_40694cuda3std3__45__cpo3endE,(_ZN39_INTERNAL_081f0d20_4_k_cu_c21c591a_40694cuda3std3__419piecewise_constructE - _ZN39_INTERNAL_081f0d20_4_k_cu_c21c591a_40694cuda3std3__45__cpo3endE)
_ZN39_INTERNAL_081f0d20_4_k_cu_c21c591a_40694cuda3std3__45__cpo3endE:
	.zero		1
	.type		_ZN39_INTERNAL_081f0d20_4_k_cu_c21c591a_40694cuda3std3__419piecewise_constructE,@object
	.size		_ZN39_INTERNAL_081f0d20_4_k_cu_c21c591a_40694cuda3std3__419piecewise_constructE,(_ZN39_INTERNAL_081f0d20_4_k_cu_c21c591a_40694cuda3std3__45__cpo4cendE - _ZN39_INTERNAL_081f0d20_4_k_cu_c21c591a_40694cuda3std3__419piecewise_constructE)
_ZN39_INTERNAL_081f0d20_4_k_cu_c21c591a_40694cuda3std3__419piecewise_constructE:
	.zero		1
	.type		_ZN39_INTERNAL_081f0d20_4_k_cu_c21c591a_40694cuda3std3__45__cpo4cendE,@object
	.size		_ZN39_INTERNAL_081f0d20_4_k_cu_c21c591a_40694cuda3std3__45__cpo4cendE,(_ZN39_INTERNAL_081f0d20_4_k_cu_c21c591a_40694cuda3std6ranges3__45__cpo4swapE - _ZN39_INTERNAL_081f0d20_4_k_cu_c21c591a_40694cuda3std3__45__cpo4cendE)
_ZN39_INTERNAL_081f0d20_4_k_cu_c21c591a_40694cuda3std3__45__cpo4cendE:
	.zero		1
	.type		_ZN39_INTERNAL_081f0d20_4_k_cu_c21c591a_40694cuda3std6ranges3__45__cpo4swapE,@object
	.size		_ZN39_INTERNAL_081f0d20_4_k_cu_c21c591a_40694cuda3std6ranges3__45__cpo4swapE,(.L_7 - _ZN39_INTERNAL_081f0d20_4_k_cu_c21c591a_40694cuda3std6ranges3__45__cpo4swapE)
_ZN39_INTERNAL_081f0d20_4_k_cu_c21c591a_40694cuda3std6ranges3__45__cpo4swapE:
	.zero		1
.L_7:


//--------------------- .nv.constant0._ZN7cutlass13device_kernelINS_4gemm6kernel13GemmUniversalIN4cute5tupleIJiiiiEEENS1_10collective13CollectiveMmaINS1_40MainloopSm90TmaGmmaWarpSpecializedSparseILi18ENS5_IJNS4_1CILi2EEENSA_ILi1EEESC_EEENS1_32KernelTmaWarpSpecializedPingpongEEENS5_IJNSA_ILi64EEESG_SG_EEENS_10bfloat16_tENS5_IJNS4_6LayoutINS5_IJiNS5_IJSB_iEEEiEEENS5_IJlNS5_IJSC_SB_EEElEEEEENSJ_INS5_IJNS5_IJNS5_IJNSA_ILi8EEESB_NSA_ILi4EEEEEEiEEENS5_IJNS5_IJNSA_ILi16EEESB_SB_EEEiEEEiEEENS5_IJNS5_IJNS5_IJSG_ST_NSA_ILi1024EEEEEENSA_ILi4096EEEEEENS5_IJNS5_IJSC_NSA_ILi512EEENSA_ILi32EEEEEElEEElEEEEEEEESI_NS5_IJlSC_lEEENS4_8TiledMMAINS4_8MMA_AtomIJNS4_4SM904GMMA6SPARSE28GMMA_64x64x32_F32BF16BF16_SSILNS1C_5MajorE0ELS1F_0ELNS1C_7ScaleInE1ELS1G_1ELNS1C_9SparseSelE0EEEEEENSJ_INS5_IJSC_SC_SC_EEENS5_IJNSA_ILi0EEES1L_S1L_EEEEENS5_IJNS4_10UnderscoreES1O_S1O_EEEEENS4_13SM90_TMA_LOADENS4_14ComposedLayoutINS4_7SwizzleILi2ELi4ELi3EEENS4_25smem_sparse_ptr_flag_bitsILi2ELi16EEENSJ_INS5_IJNS5_IJSC_SP_EEENS5_IJSB_S12_EEEEEENS5_IJNS5_IJS1L_SG_EEESM_EEEEEEEvNS4_8identityENS4_23SM90_TMA_LOAD_MULTICASTENS1S_INS1T_ILi3ELi4ELi3EEENS4_18smem_ptr_flag_bitsILi16EEENSJ_INS5_IJSP_SG_EEENS5_IJSG_SC_EEEEEEEvS24_EENS_8epilogue10collective6detail29Sm90TmaWarpSpecializedAdapterINS2F_15DefaultEpilogueIfNS5_IJSC_llEEES2J_NS2E_6thread17LinearCombinationIfLi1EffLNS2K_9ScaleType4KindE0ELNS_15FloatRoundStyleE2EfEENS1_15EpilogueDefaultEEEEEvvEEEEvNT_6ParamsE --------------------------
	.section	.nv.constant0._ZN7cutlass13device_kernelINS_4gemm6kernel13GemmUniversalIN4cute5tupleIJiiiiEEENS1_10collective13CollectiveMmaINS1_40MainloopSm90TmaGmmaWarpSpecializedSparseILi18ENS5_IJNS4_1CILi2EEENSA_ILi1EEESC_EEENS1_32KernelTmaWarpSpecializedPingpongEEENS5_IJNSA_ILi64EEESG_SG_EEENS_10bfloat16_tENS5_IJNS4_6LayoutINS5_IJiNS5_IJSB_iEEEiEEENS5_IJlNS5_IJSC_SB_EEElEEEEENSJ_INS5_IJNS5_IJNS5_IJNSA_ILi8EEESB_NSA_ILi4EEEEEEiEEENS5_IJNS5_IJNSA_ILi16EEESB_SB_EEEiEEEiEEENS5_IJNS5_IJNS5_IJSG_ST_NSA_ILi1024EEEEEENSA_ILi4096EEEEEENS5_IJNS5_IJSC_NSA_ILi512EEENSA_ILi32EEEEEElEEElEEEEEEEESI_NS5_IJlSC_lEEENS4_8TiledMMAINS4_8MMA_AtomIJNS4_4SM904GMMA6SPARSE28GMMA_64x64x32_F32BF16BF16_SSILNS1C_5MajorE0ELS1F_0ELNS1C_7ScaleInE1ELS1G_1ELNS1C_9SparseSelE0EEEEEENSJ_INS5_IJSC_SC_SC_EEENS5_IJNSA_ILi0EEES1L_S1L_EEEEENS5_IJNS4_10UnderscoreES1O_S1O_EEEEENS4_13SM90_TMA_LOADENS4_14ComposedLayoutINS4_7SwizzleILi2ELi4ELi3EEENS4_25smem_sparse_ptr_flag_bitsILi2ELi16EEENSJ_INS5_IJNS5_IJSC_SP_EEENS5_IJSB_S12_EEEEEENS5_IJNS5_IJS1L_SG_EEESM_EEEEEEEvNS4_8identityENS4_23SM90_TMA_LOAD_MULTICASTENS1S_INS1T_ILi3ELi4ELi3EEENS4_18smem_ptr_flag_bitsILi16EEENSJ_INS5_IJSP_SG_EEENS5_IJSG_SC_EEEEEEEvS24_EENS_8epilogue10collective6detail29Sm90TmaWarpSpecializedAdapterINS2F_15DefaultEpilogueIfNS5_IJSC_llEEES2J_NS2E_6thread17LinearCombinationIfLi1EffLNS2K_9ScaleType4KindE0ELNS_15FloatRoundStyleE2EfEENS1_15EpilogueDefaultEEEEEvvEEEEvNT_6ParamsE,"a",@progbits
	.sectionflags	@""
	.align	4
.nv.constant0._ZN7cutlass13device_kernelINS_4gemm6kernel13GemmUniversalIN4cute5tupleIJiiiiEEENS1_10collective13CollectiveMmaINS1_40MainloopSm90TmaGmmaWarpSpecializedSparseILi18ENS5_IJNS4_1CILi2EEENSA_ILi1EEESC_EEENS1_32KernelTmaWarpSpecializedPingpongEEENS5_IJNSA_ILi64EEESG_SG_EEENS_10bfloat16_tENS5_IJNS4_6LayoutINS5_IJiNS5_IJSB_iEEEiEEENS5_IJlNS5_IJSC_SB_EEElEEEEENSJ_INS5_IJNS5_IJNS5_IJNSA_ILi8EEESB_NSA_ILi4EEEEEEiEEENS5_IJNS5_IJNSA_ILi16EEESB_SB_EEEiEEEiEEENS5_IJNS5_IJNS5_IJSG_ST_NSA_ILi1024EEEEEENSA_ILi4096EEEEEENS5_IJNS5_IJSC_NSA_ILi512EEENSA_ILi32EEEEEElEEElEEEEEEEESI_NS5_IJlSC_lEEENS4_8TiledMMAINS4_8MMA_AtomIJNS4_4SM904GMMA6SPARSE28GMMA_64x64x32_F32BF16BF16_SSILNS1C_5MajorE0ELS1F_0ELNS1C_7ScaleInE1ELS1G_1ELNS1C_9SparseSelE0EEEEEENSJ_INS5_IJSC_SC_SC_EEENS5_IJNSA_ILi0EEES1L_S1L_EEEEENS5_IJNS4_10UnderscoreES1O_S1O_EEEEENS4_13SM90_TMA_LOADENS4_14ComposedLayoutINS4_7SwizzleILi2ELi4ELi3EEENS4_25smem_sparse_ptr_flag_bitsILi2ELi16EEENSJ_INS5_IJNS5_IJSC_SP_EEENS5_IJSB_S12_EEEEEENS5_IJNS5_IJS1L_SG_EEESM_EEEEEEEvNS4_8identityENS4_23SM90_TMA_LOAD_MULTICASTENS1S_INS1T_ILi3ELi4ELi3EEENS4_18smem_ptr_flag_bitsILi16EEENSJ_INS5_IJSP_SG_EEENS5_IJSG_SC_EEEEEEEvS24_EENS_8epilogue10collective6detail29Sm90TmaWarpSpecializedAdapterINS2F_15DefaultEpilogueIfNS5_IJSC_llEEES2J_NS2E_6thread17LinearCombinationIfLi1EffLNS2K_9ScaleType4KindE0ELNS_15FloatRoundStyleE2EfEENS1_15EpilogueDefaultEEEEEvvEEEEvNT_6ParamsE:
	.zero		1920


//--------------------- SYMBOLS --------------------------

	.type		.nv.reservedSmem.offset0,@object
	.size		.nv.reservedSmem.offset0,0x4
